// auto-generated by cutlass_sweep.conv — config: {"arch": "sm_100", "cluster_m": 1, "cluster_n": 1, "conv_kind": "dgrad", "dtype": "e4m3", "ndim": 2, "tile_k": 64, "tile_m": 64, "tile_n": 64}
#include "cutlass/cutlass.h"
#include "cute/tensor.hpp"
#include "cutlass/kernel_hardware_info.hpp"
#include "cutlass/conv/convolution.h"
#include "cutlass/conv/dispatch_policy.hpp"
#include "cutlass/conv/collective/collective_builder.hpp"
#include "cutlass/conv/kernel/conv_universal.hpp"
#include "cutlass/conv/device/conv_universal_adapter.hpp"
#include "cutlass/epilogue/collective/collective_builder.hpp"

using namespace cute;
using Elem = cutlass::float_e4m3_t;
using Acc  = float;
using LayoutAB = cutlass::layout::TensorNHWC;
using LayoutC  = cutlass::layout::TensorNHWC;
constexpr auto ConvOp = cutlass::conv::Operator::kDgrad;
using TileShape    = Shape<_64, _64, Shape<_64>>;
using ClusterShape = Shape<_1, _1, _1>;

using CollectiveEpilogue = typename cutlass::epilogue::collective::CollectiveBuilder<
    cutlass::arch::Sm100, cutlass::arch::OpClassTensorOp,
    TileShape, ClusterShape,
    cutlass::epilogue::collective::EpilogueTileAuto,
    Acc, Acc,
    Elem, LayoutC, 128 / cutlass::sizeof_bits<Elem>::value,
    Elem, LayoutC, 128 / cutlass::sizeof_bits<Elem>::value,
    cutlass::epilogue::collective::EpilogueScheduleAuto
  >::CollectiveOp;

using CollectiveMainloop = typename cutlass::conv::collective::CollectiveBuilder<
    cutlass::arch::Sm100, cutlass::arch::OpClassTensorOp, ConvOp,
    Elem, LayoutAB, 128 / cutlass::sizeof_bits<Elem>::value,
    Elem, LayoutAB, 128 / cutlass::sizeof_bits<Elem>::value,
    Acc,
    TileShape, ClusterShape,
    cutlass::conv::collective::StageCountAutoCarveout<
        static_cast<int>(sizeof(typename CollectiveEpilogue::SharedStorage))>,
    cutlass::conv::collective::KernelScheduleAuto
  >::CollectiveOp;

using ProblemShape = cutlass::conv::ConvProblemShape<
    ConvOp, CollectiveMainloop::DispatchPolicy::NumSpatialDimensions>;
using ConvKernel = cutlass::conv::kernel::ConvUniversal<
    ProblemShape, CollectiveMainloop, CollectiveEpilogue>;
using Conv = cutlass::conv::device::ConvUniversalAdapter<ConvKernel>;

auto* _anchor = &cutlass::device_kernel<ConvKernel>;


// ===== COMPILED SASS (sm_100a) =====

	.target	sm_100a

	.elftype	@"ET_EXEC"


//--------------------- .note.nv.tkinfo           --------------------------
	.section	.note.nv.tkinfo,"",@"SHT_NOTE"
	.sectionflags	@"SHF_NOTE_NV_TKINFO"
	.tkinfo
        /*0018*/ 	.word	0x00000002
        /*0030*/ 	.string	""
        /*0030*/ 	.string	"ptxas"
        /*0030*/ 	.string	"Cuda compilation tools, release 13.0, V13.0.88"
        /*0030*/ 	.string	"Build cuda_13.0.r13.0/compiler.36424714_0"
        /*0030*/ 	.string	"-arch sm_100a -m 64 "



//--------------------- .note.nv.cuinfo           --------------------------
	.section	.note.nv.cuinfo,"",@"SHT_NOTE"
	.sectionflags	@"SHF_NOTE_NV_CUINFO"
        /*0018*/ 	.short	0x0002
        /*001a*/ 	.short	0x0064
        /*001c*/ 	.short	0x0082
	.zero		2


//--------------------- .nv.info                  --------------------------
	.section	.nv.info,"",@"SHT_CUDA_INFO"
	.align	4


	//----- nvinfo : EIATTR_REGCOUNT
	.align		4
        /*0000*/ 	.byte	0x04, 0x2f
        /*0002*/ 	.short	(.L_19 - .L_18)
	.align		4
.L_18:
        /*0004*/ 	.word	index@(_ZN7cutlass13device_kernelINS_4conv6kernel13ConvUniversalINS1_16ConvProblemShapeILNS1_8OperatorE1ELi2EEENS1_10collective14CollectiveConvINS1_47MainloopSm100TmaUmmaWarpSpecializedImplicitGemmILS5_1ELi27ELi2ELi1ELi2EN4cute5tupleIJNSA_1CILi1EEESD_SD_EEEEENSB_IJNSC_ILi64EEESG_NSB_IJSG_EEEEEENS_12float_e4m3_tESJ_NSA_8TiledMMAINSA_8MMA_AtomIJNSA_10MMA_TraitsINSA_19SM100_MMA_F8F6F4_SSEJSJ_SJ_fSG_SG_NSA_17integral_constantINSA_4UMMA5MajorELSQ_0EEENSO_ISQ_LSQ_1EEENSO_INSP_7ScaleInELST_0EEESU_EEEEEENSA_6LayoutISE_NSB_IJNSC_ILi0EEESY_SY_EEEEENSB_IJNSA_10UnderscoreES11_S11_EEEEENS7_6detail27Sm100ImplicitGemmTileTraitsINSA_20SM90_TMA_LOAD_IM2COLENSA_14ComposedLayoutINSA_7SwizzleILi2ELi4ELi3EEENSA_18smem_ptr_flag_bitsILi8EEENSX_INSB_IJNSC_ILi8EEESG_EEENSB_IJSG_SD_EEEEEEEvEENS15_INSA_13SM90_TMA_LOADENS17_IS19_S1B_NSX_INSB_IJSG_S1C_EEENSB_IJSD_SG_EEEEEEEvEEEENS_8epilogue10collective18CollectiveEpilogueINS1P_23Sm100TmaWarpSpecializedILi1ELi1ELi32ELb0ELb0EEEJSI_NSB_IJNSX_ISG_SD_EES1U_EEESJ_NSB_IJNSB_IJlllEEESD_SY_EEESJ_S1X_NS1P_6fusion15FusionCallbacksIS1T_NS1Y_17LinearCombinationISJ_fSJ_fLNS_15FloatRoundStyleE2EEESI_S1V_JEEENSA_5SM1004TMEM4LOAD26SM100_TMEM_LOAD_16dp32b32xES16_S1G_NSA_39AutoVectorizingCopyWithAssumedAlignmentILi128EEENSA_21SM90_TMA_STORE_IM2COLES1G_S29_S29_EEEvvEEEEvNT_6ParamsE)
        /*0008*/ 	.word	0x00000077


	//----- nvinfo : EIATTR_FRAME_SIZE
	.align		4
.L_19:
        /*000c*/ 	.byte	0x04, 0x11
        /*000e*/ 	.short	(.L_21 - .L_20)
	.align		4
.L_20:
        /*0010*/ 	.word	index@($__internal_2_$__cuda_sm10x_tcgen05_guardrail_trap_unallocated_columns_being_dealloced)
        /*0014*/ 	.word	0x00000008


	//----- nvinfo : EIATTR_FRAME_SIZE
	.align		4
.L_21:
        /*0018*/ 	.byte	0x04, 0x11
        /*001a*/ 	.short	(.L_23 - .L_22)
	.align		4
.L_22:
        /*001c*/ 	.word	index@($__internal_1_$__cuda_sm10x_tcgen05_guardrail_trap_phase_invalid_during_alloc)
        /*0020*/ 	.word	0x00000008


	//----- nvinfo : EIATTR_FRAME_SIZE
	.align		4
.L_23:
        /*0024*/ 	.byte	0x04, 0x11
        /*0026*/ 	.short	(.L_25 - .L_24)
	.align		4
.L_24:
        /*0028*/ 	.word	index@($__internal_0_$__cuda_sm10x_tcgen05_guardrail_trap_col_being_dealloced_not_returned_by_alloc)
        /*002c*/ 	.word	0x00000008


	//----- nvinfo : EIATTR_FRAME_SIZE
	.align		4
.L_25:
        /*0030*/ 	.byte	0x04, 0x11
        /*0032*/ 	.short	(.L_27 - .L_26)
	.align		4
.L_26:
        /*0034*/ 	.word	index@(_ZN7cutlass13device_kernelINS_4conv6kernel13ConvUniversalINS1_16ConvProblemShapeILNS1_8OperatorE1ELi2EEENS1_10collective14CollectiveConvINS1_47MainloopSm100TmaUmmaWarpSpecializedImplicitGemmILS5_1ELi27ELi2ELi1ELi2EN4cute5tupleIJNSA_1CILi1EEESD_SD_EEEEENSB_IJNSC_ILi64EEESG_NSB_IJSG_EEEEEENS_12float_e4m3_tESJ_NSA_8TiledMMAINSA_8MMA_AtomIJNSA_10MMA_TraitsINSA_19SM100_MMA_F8F6F4_SSEJSJ_SJ_fSG_SG_NSA_17integral_constantINSA_4UMMA5MajorELSQ_0EEENSO_ISQ_LSQ_1EEENSO_INSP_7ScaleInELST_0EEESU_EEEEEENSA_6LayoutISE_NSB_IJNSC_ILi0EEESY_SY_EEEEENSB_IJNSA_10UnderscoreES11_S11_EEEEENS7_6detail27Sm100ImplicitGemmTileTraitsINSA_20SM90_TMA_LOAD_IM2COLENSA_14ComposedLayoutINSA_7SwizzleILi2ELi4ELi3EEENSA_18smem_ptr_flag_bitsILi8EEENSX_INSB_IJNSC_ILi8EEESG_EEENSB_IJSG_SD_EEEEEEEvEENS15_INSA_13SM90_TMA_LOADENS17_IS19_S1B_NSX_INSB_IJSG_S1C_EEENSB_IJSD_SG_EEEEEEEvEEEENS_8epilogue10collective18CollectiveEpilogueINS1P_23Sm100TmaWarpSpecializedILi1ELi1ELi32ELb0ELb0EEEJSI_NSB_IJNSX_ISG_SD_EES1U_EEESJ_NSB_IJNSB_IJlllEEESD_SY_EEESJ_S1X_NS1P_6fusion15FusionCallbacksIS1T_NS1Y_17LinearCombinationISJ_fSJ_fLNS_15FloatRoundStyleE2EEESI_S1V_JEEENSA_5SM1004TMEM4LOAD26SM100_TMEM_LOAD_16dp32b32xES16_S1G_NSA_39AutoVectorizingCopyWithAssumedAlignmentILi128EEENSA_21SM90_TMA_STORE_IM2COLES1G_S29_S29_EEEvvEEEEvNT_6ParamsE)
        /*0038*/ 	.word	0x00000008


	//----- nvinfo : EIATTR_MIN_STACK_SIZE
	.align		4
.L_27:
        /*003c*/ 	.byte	0x04, 0x12
        /*003e*/ 	.short	(.L_29 - .L_28)
	.align		4
.L_28:
        /*0040*/ 	.word	index@(_ZN7cutlass13device_kernelINS_4conv6kernel13ConvUniversalINS1_16ConvProblemShapeILNS1_8OperatorE1ELi2EEENS1_10collective14CollectiveConvINS1_47MainloopSm100TmaUmmaWarpSpecializedImplicitGemmILS5_1ELi27ELi2ELi1ELi2EN4cute5tupleIJNSA_1CILi1EEESD_SD_EEEEENSB_IJNSC_ILi64EEESG_NSB_IJSG_EEEEEENS_12float_e4m3_tESJ_NSA_8TiledMMAINSA_8MMA_AtomIJNSA_10MMA_TraitsINSA_19SM100_MMA_F8F6F4_SSEJSJ_SJ_fSG_SG_NSA_17integral_constantINSA_4UMMA5MajorELSQ_0EEENSO_ISQ_LSQ_1EEENSO_INSP_7ScaleInELST_0EEESU_EEEEEENSA_6LayoutISE_NSB_IJNSC_ILi0EEESY_SY_EEEEENSB_IJNSA_10UnderscoreES11_S11_EEEEENS7_6detail27Sm100ImplicitGemmTileTraitsINSA_20SM90_TMA_LOAD_IM2COLENSA_14ComposedLayoutINSA_7SwizzleILi2ELi4ELi3EEENSA_18smem_ptr_flag_bitsILi8EEENSX_INSB_IJNSC_ILi8EEESG_EEENSB_IJSG_SD_EEEEEEEvEENS15_INSA_13SM90_TMA_LOADENS17_IS19_S1B_NSX_INSB_IJSG_S1C_EEENSB_IJSD_SG_EEEEEEEvEEEENS_8epilogue10collective18CollectiveEpilogueINS1P_23Sm100TmaWarpSpecializedILi1ELi1ELi32ELb0ELb0EEEJSI_NSB_IJNSX_ISG_SD_EES1U_EEESJ_NSB_IJNSB_IJlllEEESD_SY_EEESJ_S1X_NS1P_6fusion15FusionCallbacksIS1T_NS1Y_17LinearCombinationISJ_fSJ_fLNS_15FloatRoundStyleE2EEESI_S1V_JEEENSA_5SM1004TMEM4LOAD26SM100_TMEM_LOAD_16dp32b32xES16_S1G_NSA_39AutoVectorizingCopyWithAssumedAlignmentILi128EEENSA_21SM90_TMA_STORE_IM2COLES1G_S29_S29_EEEvvEEEEvNT_6ParamsE)
        /*0044*/ 	.word	0x00000008
.L_29:


//--------------------- .nv.compat                --------------------------
	.section	.nv.compat,"",@"SHT_CUDA_COMPAT_INFO"
	.align	4
        /*0000*/ 	.byte	0x02, 0x09, 0x01, 0x00, 0x02, 0x02, 0x02, 0x00, 0x02, 0x05, 0x05, 0x00, 0x03, 0x07, 0x01, 0x01
        /*0010*/ 	.byte	0x02, 0x03, 0x01, 0x00, 0x02, 0x06, 0x01, 0x00, 0x04, 0x0b, 0x08, 0x00, 0x09, 0x00, 0x00, 0x00
        /*0020*/ 	.byte	0x00, 0x00, 0x00, 0x00


//--------------------- .nv.info._ZN7cutlass13device_kernelINS_4conv6kernel13ConvUniversalINS1_16ConvProblemShapeILNS1_8OperatorE1ELi2EEENS1_10collective14CollectiveConvINS1_47MainloopSm100TmaUmmaWarpSpecializedImplicitGemmILS5_1ELi27ELi2ELi1ELi2EN4cute5tupleIJNSA_1CILi1EEESD_SD_EEEEENSB_IJNSC_ILi64EEESG_NSB_IJSG_EEEEEENS_12float_e4m3_tESJ_NSA_8TiledMMAINSA_8MMA_AtomIJNSA_10MMA_TraitsINSA_19SM100_MMA_F8F6F4_SSEJSJ_SJ_fSG_SG_NSA_17integral_constantINSA_4UMMA5MajorELSQ_0EEENSO_ISQ_LSQ_1EEENSO_INSP_7ScaleInELST_0EEESU_EEEEEENSA_6LayoutISE_NSB_IJNSC_ILi0EEESY_SY_EEEEENSB_IJNSA_10UnderscoreES11_S11_EEEEENS7_6detail27Sm100ImplicitGemmTileTraitsINSA_20SM90_TMA_LOAD_IM2COLENSA_14ComposedLayoutINSA_7SwizzleILi2ELi4ELi3EEENSA_18smem_ptr_flag_bitsILi8EEENSX_INSB_IJNSC_ILi8EEESG_EEENSB_IJSG_SD_EEEEEEEvEENS15_INSA_13SM90_TMA_LOADENS17_IS19_S1B_NSX_INSB_IJSG_S1C_EEENSB_IJSD_SG_EEEEEEEvEEEENS_8epilogue10collective18CollectiveEpilogueINS1P_23Sm100TmaWarpSpecializedILi1ELi1ELi32ELb0ELb0EEEJSI_NSB_IJNSX_ISG_SD_EES1U_EEESJ_NSB_IJNSB_IJlllEEESD_SY_EEESJ_S1X_NS1P_6fusion15FusionCallbacksIS1T_NS1Y_17LinearCombinationISJ_fSJ_fLNS_15FloatRoundStyleE2EEESI_S1V_JEEENSA_5SM1004TMEM4LOAD26SM100_TMEM_LOAD_16dp32b32xES16_S1G_NSA_39AutoVectorizingCopyWithAssumedAlignmentILi128EEENSA_21SM90_TMA_STORE_IM2COLES1G_S29_S29_EEEvvEEEEvNT_6ParamsE --------------------------
	.section	.nv.info._ZN7cutlass13device_kernelINS_4conv6kernel13ConvUniversalINS1_16ConvProblemShapeILNS1_8OperatorE1ELi2EEENS1_10collective14CollectiveConvINS1_47MainloopSm100TmaUmmaWarpSpecializedImplicitGemmILS5_1ELi27ELi2ELi1ELi2EN4cute5tupleIJNSA_1CILi1EEESD_SD_EEEEENSB_IJNSC_ILi64EEESG_NSB_IJSG_EEEEEENS_12float_e4m3_tESJ_NSA_8TiledMMAINSA_8MMA_AtomIJNSA_10MMA_TraitsINSA_19SM100_MMA_F8F6F4_SSEJSJ_SJ_fSG_SG_NSA_17integral_constantINSA_4UMMA5MajorELSQ_0EEENSO_ISQ_LSQ_1EEENSO_INSP_7ScaleInELST_0EEESU_EEEEEENSA_6LayoutISE_NSB_IJNSC_ILi0EEESY_SY_EEEEENSB_IJNSA_10UnderscoreES11_S11_EEEEENS7_6detail27Sm100ImplicitGemmTileTraitsINSA_20SM90_TMA_LOAD_IM2COLENSA_14ComposedLayoutINSA_7SwizzleILi2ELi4ELi3EEENSA_18smem_ptr_flag_bitsILi8EEENSX_INSB_IJNSC_ILi8EEESG_EEENSB_IJSG_SD_EEEEEEEvEENS15_INSA_13SM90_TMA_LOADENS17_IS19_S1B_NSX_INSB_IJSG_S1C_EEENSB_IJSD_SG_EEEEEEEvEEEENS_8epilogue10collective18CollectiveEpilogueINS1P_23Sm100TmaWarpSpecializedILi1ELi1ELi32ELb0ELb0EEEJSI_NSB_IJNSX_ISG_SD_EES1U_EEESJ_NSB_IJNSB_IJlllEEESD_SY_EEESJ_S1X_NS1P_6fusion15FusionCallbacksIS1T_NS1Y_17LinearCombinationISJ_fSJ_fLNS_15FloatRoundStyleE2EEESI_S1V_JEEENSA_5SM1004TMEM4LOAD26SM100_TMEM_LOAD_16dp32b32xES16_S1G_NSA_39AutoVectorizingCopyWithAssumedAlignmentILi128EEENSA_21SM90_TMA_STORE_IM2COLES1G_S29_S29_EEEvvEEEEvNT_6ParamsE,"",@"SHT_CUDA_INFO"
	.sectionflags	@""
	.align	4


	//----- nvinfo : EIATTR_CUDA_API_VERSION
	.align		4
        /*0000*/ 	.byte	0x04, 0x37
        /*0002*/ 	.short	(.L_31 - .L_30)
.L_30:
        /*0004*/ 	.word	0x00000082


	//----- nvinfo : EIATTR_KPARAM_INFO
	.align		4
.L_31:
        /*0008*/ 	.byte	0x04, 0x17
        /*000a*/ 	.short	(.L_33 - .L_32)
.L_32:
        /*000c*/ 	.word	0x00000000
        /*0010*/ 	.short	0x0000
        /*0012*/ 	.short	0x0000
        /*0014*/ 	.byte	0x00, 0xf0, 0x01, 0x20


	//----- nvinfo : EIATTR_AT_ENTRY_FRAGMENTS
	.align		4
.L_33:
        /*0018*/ 	.byte	0x04, 0x4f
        /*001a*/ 	.short	(.L_35 - .L_34)


	//   ....[0]....
.L_34:
        /*001c*/ 	.word	0x00000006


	//----- nvinfo : EIATTR_RESERVED_SMEM_USED
	.align		4
.L_35:
        /*0020*/ 	.byte	0x01, 0x41
	.zero		2


	//----- nvinfo : EIATTR_SPARSE_MMA_MASK
	.align		4
        /*0024*/ 	.byte	0x03, 0x50
        /*0026*/ 	.short	0x0000


	//----- nvinfo : EIATTR_TCGEN05_1CTA_USED
	.align		4
        /*0028*/ 	.byte	0x01, 0x51
	.zero		2


	//----- nvinfo : EIATTR_MAXREG_COUNT
	.align		4
        /*002c*/ 	.byte	0x03, 0x1b
        /*002e*/ 	.short	0x00ff


	//----- nvinfo : EIATTR_NUM_BARRIERS
	.align		4
        /*0030*/ 	.byte	0x02, 0x4c
        /*0032*/ 	.byte	0x07
	.zero		1


	//----- nvinfo : EIATTR_EXTERNS
	.align		4
        /*0034*/ 	.byte	0x04, 0x0f
        /*0036*/ 	.short	(.L_37 - .L_36)


	//   ....[0]....
	.align		4
.L_36:
        /*0038*/ 	.word	index@(__assertfail)


	//----- nvinfo : EIATTR_MERCURY_ISA_VERSION
	.align		4
.L_37:
        /*003c*/ 	.byte	0x03, 0x5f
        /*003e*/ 	.short	0x0101


	//----- nvinfo : EIATTR_INT_WARP_WIDE_INSTR_OFFSETS
	.align		4
        /*0040*/ 	.byte	0x04, 0x31
        /*0042*/ 	.short	(.L_39 - .L_38)


	//   ....[0]....
.L_38:
        /*0044*/ 	.word	0x000048c0


	//   ....[1]....
        /*0048*/ 	.word	0x000048e0


	//   ....[2]....
        /*004c*/ 	.word	0x00004910


	//   ....[3]....
        /*0050*/ 	.word	0x000052a0


	//   ....[4]....
        /*0054*/ 	.word	0x000054a0


	//----- nvinfo : EIATTR_COOP_GROUP_MASK_REGIDS
	.align		4
.L_39:
        /*0058*/ 	.byte	0x04, 0x29
        /*005a*/ 	.short	(.L_41 - .L_40)


	//   ....[0]....
.L_40:
        /*005c*/ 	.word	0xffffffff


	//   ....[1]....
        /*0060*/ 	.word	0xffffffff


	//   ....[2]....
        /*0064*/ 	.word	0xffffffff


	//   ....[3]....
        /*0068*/ 	.word	0xffffffff


	//   ....[4]....
        /*006c*/ 	.word	0xffffffff


	//   ....[5]....
        /*0070*/ 	.word	0xffffffff


	//   ....[6]....
        /*0074*/ 	.word	0xffffffff


	//   ....[7]....
        /*0078*/ 	.word	0xffffffff


	//   ....[8]....
        /*007c*/ 	.word	0xffffffff


	//   ....[9]....
        /*0080*/ 	.word	0xffffffff


	//   ....[10]....
        /*0084*/ 	.word	0xffffffff


	//   ....[11]....
        /*0088*/ 	.word	0xffffffff


	//----- nvinfo : EIATTR_COOP_GROUP_INSTR_OFFSETS
	.align		4
.L_41:
        /*008c*/ 	.byte	0x04, 0x28
        /*008e*/ 	.short	(.L_43 - .L_42)


	//   ....[0]....
.L_42:
        /*0090*/ 	.word	0x000000a0


	//   ....[1]....
        /*0094*/ 	.word	0x00000510


	//   ....[2]....
        /*0098*/ 	.word	0x00000990


	//   ....[3]....
        /*009c*/ 	.word	0x00000ad0


	//   ....[4]....
        /*00a0*/ 	.word	0x00000bd0


	//   ....[5]....
        /*00a4*/ 	.word	0x00000d20


	//   ....[6]....
        /*00a8*/ 	.word	0x000023a0


	//   ....[7]....
        /*00ac*/ 	.word	0x00003d30


	//   ....[8]....
        /*00b0*/ 	.word	0x00003f40


	//   ....[9]....
        /*00b4*/ 	.word	0x00003f70


	//   ....[10]....
        /*00b8*/ 	.word	0x000047a0


	//   ....[11]....
        /*00bc*/ 	.word	0x000049e0


	//----- nvinfo : EIATTR_VRC_CTA_INIT_COUNT
	.align		4
.L_43:
        /*00c0*/ 	.byte	0x02, 0x4a
        /*00c2*/ 	.byte	0x80
	.zero		1


	//----- nvinfo : EIATTR_SYSCALL_OFFSETS
	.align		4
        /*00c4*/ 	.byte	0x04, 0x46
        /*00c6*/ 	.short	(.L_45 - .L_44)


	//   ....[0]....
.L_44:
        /*00c8*/ 	.word	0x00005ed0


	//   ....[1]....
        /*00cc*/ 	.word	0x00006010


	//   ....[2]....
        /*00d0*/ 	.word	0x00006710


	//----- nvinfo : EIATTR_MBARRIER_INSTR_OFFSETS
	.align		4
.L_45:
        /*00d4*/ 	.byte	0x04, 0x39
        /*00d6*/ 	.short	(.L_47 - .L_46)


	//   ....[0]....
.L_46:
        /*00d8*/ 	.word	0x00000610
        /*00dc*/ 	.word	0x000000ff
        /*00e0*/ 	.word	0x00000000
        /*00e4*/ 	.short	0x0100
        /*00e6*/ 	.byte	0x05
	.zero		1


	//   ....[1]....
        /*00e8*/ 	.word	0x00000620
        /*00ec*/ 	.word	0x000000ff
        /*00f0*/ 	.word	0x000000d8
        /*00f4*/ 	.short	0x0100
        /*00f6*/ 	.byte	0x05
	.zero		1


	//   ....[2]....
        /*00f8*/ 	.word	0x00000630
        /*00fc*/ 	.word	0x000000ff
        /*0100*/ 	.word	0x00000008
        /*0104*/ 	.short	0x0100
        /*0106*/ 	.byte	0x05
	.zero		1


	//   ....[3]....
        /*0108*/ 	.word	0x00000640
        /*010c*/ 	.word	0x000000ff
        /*0110*/ 	.word	0x000000e0
        /*0114*/ 	.short	0x0100
        /*0116*/ 	.byte	0x05
	.zero		1


	//   ....[4]....
        /*0118*/ 	.word	0x00000650
        /*011c*/ 	.word	0x000000ff
        /*0120*/ 	.word	0x00000010
        /*0124*/ 	.short	0x0100
        /*0126*/ 	.byte	0x05
	.zero		1


	//   ....[5]....
        /*0128*/ 	.word	0x00000660
        /*012c*/ 	.word	0x000000ff
        /*0130*/ 	.word	0x000000e8
        /*0134*/ 	.short	0x0100
        /*0136*/ 	.byte	0x05
	.zero		1


	//   ....[6]....
        /*0138*/ 	.word	0x00000670
        /*013c*/ 	.word	0x000000ff
        /*0140*/ 	.word	0x00000018
        /*0144*/ 	.short	0x0100
        /*0146*/ 	.byte	0x05
	.zero		1


	//   ....[7]....
        /*0148*/ 	.word	0x00000680
        /*014c*/ 	.word	0x000000ff
        /*0150*/ 	.word	0x000000f0
        /*0154*/ 	.short	0x0100
        /*0156*/ 	.byte	0x05
	.zero		1


	//   ....[8]....
        /*0158*/ 	.word	0x00000690
        /*015c*/ 	.word	0x000000ff
        /*0160*/ 	.word	0x00000020
        /*0164*/ 	.short	0x0100
        /*0166*/ 	.byte	0x05
	.zero		1


	//   ....[9]....
        /*0168*/ 	.word	0x000006a0
        /*016c*/ 	.word	0x000000ff
        /*0170*/ 	.word	0x000000f8
        /*0174*/ 	.short	0x0100
        /*0176*/ 	.byte	0x05
	.zero		1


	//   ....[10]....
        /*0178*/ 	.word	0x000006b0
        /*017c*/ 	.word	0x000000ff
        /*0180*/ 	.word	0x00000028
        /*0184*/ 	.short	0x0100
        /*0186*/ 	.byte	0x05
	.zero		1


	//   ....[11]....
        /*0188*/ 	.word	0x000006c0
        /*018c*/ 	.word	0x000000ff
        /*0190*/ 	.word	0x00000100
        /*0194*/ 	.short	0x0100
        /*0196*/ 	.byte	0x05
	.zero		1


	//   ....[12]....
        /*0198*/ 	.word	0x000006d0
        /*019c*/ 	.word	0x000000ff
        /*01a0*/ 	.word	0x00000030
        /*01a4*/ 	.short	0x0100
        /*01a6*/ 	.byte	0x05
	.zero		1


	//   ....[13]....
        /*01a8*/ 	.word	0x000006e0
        /*01ac*/ 	.word	0x000000ff
        /*01b0*/ 	.word	0x00000108
        /*01b4*/ 	.short	0x0100
        /*01b6*/ 	.byte	0x05
	.zero		1


	//   ....[14]....
        /*01b8*/ 	.word	0x000006f0
        /*01bc*/ 	.word	0x000000ff
        /*01c0*/ 	.word	0x00000038
        /*01c4*/ 	.short	0x0100
        /*01c6*/ 	.byte	0x05
	.zero		1


	//   ....[15]....
        /*01c8*/ 	.word	0x00000700
        /*01cc*/ 	.word	0x000000ff
        /*01d0*/ 	.word	0x00000110
        /*01d4*/ 	.short	0x0100
        /*01d6*/ 	.byte	0x05
	.zero		1


	//   ....[16]....
        /*01d8*/ 	.word	0x00000710
        /*01dc*/ 	.word	0x000000ff
        /*01e0*/ 	.word	0x00000040
        /*01e4*/ 	.short	0x0100
        /*01e6*/ 	.byte	0x05
	.zero		1


	//   ....[17]....
        /*01e8*/ 	.word	0x00000720
        /*01ec*/ 	.word	0x000000ff
        /*01f0*/ 	.word	0x00000118
        /*01f4*/ 	.short	0x0100
        /*01f6*/ 	.byte	0x05
	.zero		1


	//   ....[18]....
        /*01f8*/ 	.word	0x00000730
        /*01fc*/ 	.word	0x000000ff
        /*0200*/ 	.word	0x00000048
        /*0204*/ 	.short	0x0100
        /*0206*/ 	.byte	0x05
	.zero		1


	//   ....[19]....
        /*0208*/ 	.word	0x00000740
        /*020c*/ 	.word	0x000000ff
        /*0210*/ 	.word	0x00000120
        /*0214*/ 	.short	0x0100
        /*0216*/ 	.byte	0x05
	.zero		1


	//   ....[20]....
        /*0218*/ 	.word	0x00000750
        /*021c*/ 	.word	0x000000ff
        /*0220*/ 	.word	0x00000050
        /*0224*/ 	.short	0x0100
        /*0226*/ 	.byte	0x05
	.zero		1


	//   ....[21]....
        /*0228*/ 	.word	0x00000760
        /*022c*/ 	.word	0x000000ff
        /*0230*/ 	.word	0x00000128
        /*0234*/ 	.short	0x0100
        /*0236*/ 	.byte	0x05
	.zero		1


	//   ....[22]....
        /*0238*/ 	.word	0x00000770
        /*023c*/ 	.word	0x000000ff
        /*0240*/ 	.word	0x00000058
        /*0244*/ 	.short	0x0100
        /*0246*/ 	.byte	0x05
	.zero		1


	//   ....[23]....
        /*0248*/ 	.word	0x00000780
        /*024c*/ 	.word	0x000000ff
        /*0250*/ 	.word	0x00000130
        /*0254*/ 	.short	0x0100
        /*0256*/ 	.byte	0x05
	.zero		1


	//   ....[24]....
        /*0258*/ 	.word	0x00000790
        /*025c*/ 	.word	0x000000ff
        /*0260*/ 	.word	0x00000060
        /*0264*/ 	.short	0x0100
        /*0266*/ 	.byte	0x05
	.zero		1


	//   ....[25]....
        /*0268*/ 	.word	0x000007a0
        /*026c*/ 	.word	0x000000ff
        /*0270*/ 	.word	0x00000138
        /*0274*/ 	.short	0x0100
        /*0276*/ 	.byte	0x05
	.zero		1


	//   ....[26]....
        /*0278*/ 	.word	0x000007b0
        /*027c*/ 	.word	0x000000ff
        /*0280*/ 	.word	0x00000068
        /*0284*/ 	.short	0x0100
        /*0286*/ 	.byte	0x05
	.zero		1


	//   ....[27]....
        /*0288*/ 	.word	0x000007c0
        /*028c*/ 	.word	0x000000ff
        /*0290*/ 	.word	0x00000140
        /*0294*/ 	.short	0x0100
        /*0296*/ 	.byte	0x05
	.zero		1


	//   ....[28]....
        /*0298*/ 	.word	0x000007d0
        /*029c*/ 	.word	0x000000ff
        /*02a0*/ 	.word	0x00000070
        /*02a4*/ 	.short	0x0100
        /*02a6*/ 	.byte	0x05
	.zero		1


	//   ....[29]....
        /*02a8*/ 	.word	0x000007e0
        /*02ac*/ 	.word	0x000000ff
        /*02b0*/ 	.word	0x00000148
        /*02b4*/ 	.short	0x0100
        /*02b6*/ 	.byte	0x05
	.zero		1


	//   ....[30]....
        /*02b8*/ 	.word	0x000007f0
        /*02bc*/ 	.word	0x000000ff
        /*02c0*/ 	.word	0x00000078
        /*02c4*/ 	.short	0x0100
        /*02c6*/ 	.byte	0x05
	.zero		1


	//   ....[31]....
        /*02c8*/ 	.word	0x00000800
        /*02cc*/ 	.word	0x000000ff
        /*02d0*/ 	.word	0x00000150
        /*02d4*/ 	.short	0x0100
        /*02d6*/ 	.byte	0x05
	.zero		1


	//   ....[32]....
        /*02d8*/ 	.word	0x00000810
        /*02dc*/ 	.word	0x000000ff
        /*02e0*/ 	.word	0x00000080
        /*02e4*/ 	.short	0x0100
        /*02e6*/ 	.byte	0x05
	.zero		1


	//   ....[33]....
        /*02e8*/ 	.word	0x00000820
        /*02ec*/ 	.word	0x000000ff
        /*02f0*/ 	.word	0x00000158
        /*02f4*/ 	.short	0x0100
        /*02f6*/ 	.byte	0x05
	.zero		1


	//   ....[34]....
        /*02f8*/ 	.word	0x00000830
        /*02fc*/ 	.word	0x000000ff
        /*0300*/ 	.word	0x00000088
        /*0304*/ 	.short	0x0100
        /*0306*/ 	.byte	0x05
	.zero		1


	//   ....[35]....
        /*0308*/ 	.word	0x00000840
        /*030c*/ 	.word	0x000000ff
        /*0310*/ 	.word	0x00000160
        /*0314*/ 	.short	0x0100
        /*0316*/ 	.byte	0x05
	.zero		1


	//   ....[36]....
        /*0318*/ 	.word	0x00000850
        /*031c*/ 	.word	0x000000ff
        /*0320*/ 	.word	0x00000090
        /*0324*/ 	.short	0x0100
        /*0326*/ 	.byte	0x05
	.zero		1


	//   ....[37]....
        /*0328*/ 	.word	0x00000860
        /*032c*/ 	.word	0x000000ff
        /*0330*/ 	.word	0x00000168
        /*0334*/ 	.short	0x0100
        /*0336*/ 	.byte	0x05
	.zero		1


	//   ....[38]....
        /*0338*/ 	.word	0x00000870
        /*033c*/ 	.word	0x000000ff
        /*0340*/ 	.word	0x00000098
        /*0344*/ 	.short	0x0100
        /*0346*/ 	.byte	0x05
	.zero		1


	//   ....[39]....
        /*0348*/ 	.word	0x00000880
        /*034c*/ 	.word	0x000000ff
        /*0350*/ 	.word	0x00000170
        /*0354*/ 	.short	0x0100
        /*0356*/ 	.byte	0x05
	.zero		1


	//   ....[40]....
        /*0358*/ 	.word	0x00000890
        /*035c*/ 	.word	0x000000ff
        /*0360*/ 	.word	0x000000a0
        /*0364*/ 	.short	0x0100
        /*0366*/ 	.byte	0x05
	.zero		1


	//   ....[41]....
        /*0368*/ 	.word	0x000008a0
        /*036c*/ 	.word	0x000000ff
        /*0370*/ 	.word	0x00000178
        /*0374*/ 	.short	0x0100
        /*0376*/ 	.byte	0x05
	.zero		1


	//   ....[42]....
        /*0378*/ 	.word	0x000008b0
        /*037c*/ 	.word	0x000000ff
        /*0380*/ 	.word	0x000000a8
        /*0384*/ 	.short	0x0100
        /*0386*/ 	.byte	0x05
	.zero		1


	//   ....[43]....
        /*0388*/ 	.word	0x000008c0
        /*038c*/ 	.word	0x000000ff
        /*0390*/ 	.word	0x00000180
        /*0394*/ 	.short	0x0100
        /*0396*/ 	.byte	0x05
	.zero		1


	//   ....[44]....
        /*0398*/ 	.word	0x000008d0
        /*039c*/ 	.word	0x000000ff
        /*03a0*/ 	.word	0x000000b0
        /*03a4*/ 	.short	0x0100
        /*03a6*/ 	.byte	0x05
	.zero		1


	//   ....[45]....
        /*03a8*/ 	.word	0x000008e0
        /*03ac*/ 	.word	0x000000ff
        /*03b0*/ 	.word	0x00000188
        /*03b4*/ 	.short	0x0100
        /*03b6*/ 	.byte	0x05
	.zero		1


	//   ....[46]....
        /*03b8*/ 	.word	0x000008f0
        /*03bc*/ 	.word	0x000000ff
        /*03c0*/ 	.word	0x000000b8
        /*03c4*/ 	.short	0x0100
        /*03c6*/ 	.byte	0x05
	.zero		1


	//   ....[47]....
        /*03c8*/ 	.word	0x00000900
        /*03cc*/ 	.word	0x000000ff
        /*03d0*/ 	.word	0x00000190
        /*03d4*/ 	.short	0x0100
        /*03d6*/ 	.byte	0x05
	.zero		1


	//   ....[48]....
        /*03d8*/ 	.word	0x00000910
        /*03dc*/ 	.word	0x000000ff
        /*03e0*/ 	.word	0x000000c0
        /*03e4*/ 	.short	0x0100
        /*03e6*/ 	.byte	0x05
	.zero		1


	//   ....[49]....
        /*03e8*/ 	.word	0x00000920
        /*03ec*/ 	.word	0x000000ff
        /*03f0*/ 	.word	0x00000198
        /*03f4*/ 	.short	0x0100
        /*03f6*/ 	.byte	0x05
	.zero		1


	//   ....[50]....
        /*03f8*/ 	.word	0x00000930
        /*03fc*/ 	.word	0x000000ff
        /*0400*/ 	.word	0x000000c8
        /*0404*/ 	.short	0x0100
        /*0406*/ 	.byte	0x05
	.zero		1


	//   ....[51]....
        /*0408*/ 	.word	0x00000940
        /*040c*/ 	.word	0x000000ff
        /*0410*/ 	.word	0x000001a0
        /*0414*/ 	.short	0x0100
        /*0416*/ 	.byte	0x05
	.zero		1


	//   ....[52]....
        /*0418*/ 	.word	0x00000950
        /*041c*/ 	.word	0x000000ff
        /*0420*/ 	.word	0x000000d0
        /*0424*/ 	.short	0x0100
        /*0426*/ 	.byte	0x05
	.zero		1


	//   ....[53]....
        /*0428*/ 	.word	0x00000960
        /*042c*/ 	.word	0x000000ff
        /*0430*/ 	.word	0x000001a8
        /*0434*/ 	.short	0x0100
        /*0436*/ 	.byte	0x05
	.zero		1


	//   ....[54]....
        /*0438*/ 	.word	0x00000aa0
        /*043c*/ 	.word	0x000000ff
        /*0440*/ 	.word	0x000001b0
        /*0444*/ 	.short	0x0100
        /*0446*/ 	.byte	0x07
	.zero		1


	//   ....[55]....
        /*0448*/ 	.word	0x00000ab0
        /*044c*/ 	.word	0x000000ff
        /*0450*/ 	.word	0x000001b8
        /*0454*/ 	.short	0x0100
        /*0456*/ 	.byte	0x07
	.zero		1


	//   ....[56]....
        /*0458*/ 	.word	0x00000ba0
        /*045c*/ 	.word	0x000000ff
        /*0460*/ 	.word	0x000001c0
        /*0464*/ 	.short	0x0100
        /*0466*/ 	.byte	0x05
	.zero		1


	//   ....[57]....
        /*0468*/ 	.word	0x00000bb0
        /*046c*/ 	.word	0x000000ff
        /*0470*/ 	.word	0x000001c8
        /*0474*/ 	.short	0x0100
        /*0476*/ 	.byte	0x05
	.zero		1


	//   ....[58]....
        /*0478*/ 	.word	0x00000cf0
        /*047c*/ 	.word	0x000000ff
        /*0480*/ 	.word	0x000001d0
        /*0484*/ 	.short	0x0100
        /*0486*/ 	.byte	0x05
	.zero		1


	//   ....[59]....
        /*0488*/ 	.word	0x00000d00
        /*048c*/ 	.word	0x000000ff
        /*0490*/ 	.word	0x000001d8
        /*0494*/ 	.short	0x0100
        /*0496*/ 	.byte	0x05
	.zero		1


	//   ....[60]....
        /*0498*/ 	.word	0x00000e30
        /*049c*/ 	.word	0x000000ff
        /*04a0*/ 	.word	0x000001e0
        /*04a4*/ 	.short	0x0100
        /*04a6*/ 	.byte	0x07
	.zero		1


	//   ....[61]....
        /*04a8*/ 	.word	0x00000e40
        /*04ac*/ 	.word	0x000000ff
        /*04b0*/ 	.word	0x000001f0
        /*04b4*/ 	.short	0x0100
        /*04b6*/ 	.byte	0x07
	.zero		1


	//   ....[62]....
        /*04b8*/ 	.word	0x00000e50
        /*04bc*/ 	.word	0x000000ff
        /*04c0*/ 	.word	0x000001e8
        /*04c4*/ 	.short	0x0100
        /*04c6*/ 	.byte	0x07
	.zero		1


	//   ....[63]....
        /*04c8*/ 	.word	0x00000e60
        /*04cc*/ 	.word	0x000000ff
        /*04d0*/ 	.word	0x000001f8
        /*04d4*/ 	.short	0x0100
        /*04d6*/ 	.byte	0x07
	.zero		1


	//   ....[64]....
        /*04d8*/ 	.word	0x000017a0
        /*04dc*/ 	.word	0x000000ff
        /*04e0*/ 	.word	0x000000d8
        /*04e4*/ 	.short	0x010a
        /*04e6*/ 	.byte	0x04
	.zero		1


	//   ....[65]....
        /*04e8*/ 	.word	0x00001a60
        /*04ec*/ 	.word	0x000000ff
        /*04f0*/ 	.word	0x000000d8
        /*04f4*/ 	.short	0x010a
        /*04f6*/ 	.byte	0x09
	.zero		1


	//   ....[66]....
        /*04f8*/ 	.word	0x00001bd0
        /*04fc*/ 	.word	0x000000ff
        /*0500*/ 	.word	0x000000d8
        /*0504*/ 	.short	0x010a
        /*0506*/ 	.byte	0x08
	.zero		1


	//   ....[67]....
        /*0508*/ 	.word	0x00001d80
        /*050c*/ 	.word	0x000000ff
        /*0510*/ 	.word	0x000001c8
        /*0514*/ 	.short	0x0101
        /*0516*/ 	.byte	0x16
	.zero		1


	//   ....[68]....
        /*0518*/ 	.word	0x00001db0
        /*051c*/ 	.word	0x000000ff
        /*0520*/ 	.word	0x000000d8
        /*0524*/ 	.short	0x010a
        /*0526*/ 	.byte	0x04
	.zero		1


	//   ....[69]....
        /*0528*/ 	.word	0x00002050
        /*052c*/ 	.word	0x000000ff
        /*0530*/ 	.word	0x000000d8
        /*0534*/ 	.short	0x010a
        /*0536*/ 	.byte	0x11
	.zero		1


	//   ....[70]....
        /*0538*/ 	.word	0x000021c0
        /*053c*/ 	.word	0x000000ff
        /*0540*/ 	.word	0x000000d8
        /*0544*/ 	.short	0x010a
        /*0546*/ 	.byte	0x08
	.zero		1


	//   ....[71]....
        /*0548*/ 	.word	0x000023b0
        /*054c*/ 	.word	0x000000ff
        /*0550*/ 	.word	0x000001d0
        /*0554*/ 	.short	0x010a
        /*0556*/ 	.byte	0x16
	.zero		1


	//   ....[72]....
        /*0558*/ 	.word	0x00002470
        /*055c*/ 	.word	0x000000ff
        /*0560*/ 	.word	0x00000000
        /*0564*/ 	.short	0x0101
        /*0566*/ 	.byte	0x04
	.zero		1


	//   ....[73]....
        /*0568*/ 	.word	0x00002970
        /*056c*/ 	.word	0x000000ff
        /*0570*/ 	.word	0x00000000
        /*0574*/ 	.short	0x010a
        /*0576*/ 	.byte	0x04
	.zero		1


	//   ....[74]....
        /*0578*/ 	.word	0x00002a10
        /*057c*/ 	.word	0x000000ff
        /*0580*/ 	.word	0x00000000
        /*0584*/ 	.short	0x010a
        /*0586*/ 	.byte	0x04
	.zero		1


	//   ....[75]....
        /*0588*/ 	.word	0x00002ab0
        /*058c*/ 	.word	0x000000ff
        /*0590*/ 	.word	0x00000000
        /*0594*/ 	.short	0x010a
        /*0596*/ 	.byte	0x04
	.zero		1


	//   ....[76]....
        /*0598*/ 	.word	0x00002b50
        /*059c*/ 	.word	0x000000ff
        /*05a0*/ 	.word	0x00000000
        /*05a4*/ 	.short	0x010a
        /*05a6*/ 	.byte	0x04
	.zero		1


	//   ....[77]....
        /*05a8*/ 	.word	0x00002bf0
        /*05ac*/ 	.word	0x000000ff
        /*05b0*/ 	.word	0x00000000
        /*05b4*/ 	.short	0x010a
        /*05b6*/ 	.byte	0x04
	.zero		1


	//   ....[78]....
        /*05b8*/ 	.word	0x00002c90
        /*05bc*/ 	.word	0x000000ff
        /*05c0*/ 	.word	0x00000000
        /*05c4*/ 	.short	0x010a
        /*05c6*/ 	.byte	0x04
	.zero		1


	//   ....[79]....
        /*05c8*/ 	.word	0x00002d30
        /*05cc*/ 	.word	0x000000ff
        /*05d0*/ 	.word	0x00000000
        /*05d4*/ 	.short	0x010a
        /*05d6*/ 	.byte	0x04
	.zero		1


	//   ....[80]....
        /*05d8*/ 	.word	0x00002dd0
        /*05dc*/ 	.word	0x000000ff
        /*05e0*/ 	.word	0x00000000
        /*05e4*/ 	.short	0x010a
        /*05e6*/ 	.byte	0x04
	.zero		1


	//   ....[81]....
        /*05e8*/ 	.word	0x00002e70
        /*05ec*/ 	.word	0x000000ff
        /*05f0*/ 	.word	0x00000000
        /*05f4*/ 	.short	0x010a
        /*05f6*/ 	.byte	0x04
	.zero		1


	//   ....[82]....
        /*05f8*/ 	.word	0x00002f10
        /*05fc*/ 	.word	0x000000ff
        /*0600*/ 	.word	0x00000000
        /*0604*/ 	.short	0x010a
        /*0606*/ 	.byte	0x04
	.zero		1


	//   ....[83]....
        /*0608*/ 	.word	0x00002fb0
        /*060c*/ 	.word	0x000000ff
        /*0610*/ 	.word	0x00000000
        /*0614*/ 	.short	0x010a
        /*0616*/ 	.byte	0x04
	.zero		1


	//   ....[84]....
        /*0618*/ 	.word	0x00003050
        /*061c*/ 	.word	0x000000ff
        /*0620*/ 	.word	0x00000000
        /*0624*/ 	.short	0x010a
        /*0626*/ 	.byte	0x04
	.zero		1


	//   ....[85]....
        /*0628*/ 	.word	0x000030f0
        /*062c*/ 	.word	0x000000ff
        /*0630*/ 	.word	0x00000000
        /*0634*/ 	.short	0x010a
        /*0636*/ 	.byte	0x04
	.zero		1


	//   ....[86]....
        /*0638*/ 	.word	0x00003190
        /*063c*/ 	.word	0x000000ff
        /*0640*/ 	.word	0x00000000
        /*0644*/ 	.short	0x010a
        /*0646*/ 	.byte	0x04
	.zero		1


	//   ....[87]....
        /*0648*/ 	.word	0x00003230
        /*064c*/ 	.word	0x000000ff
        /*0650*/ 	.word	0x00000000
        /*0654*/ 	.short	0x010a
        /*0656*/ 	.byte	0x04
	.zero		1


	//   ....[88]....
        /*0658*/ 	.word	0x000032d0
        /*065c*/ 	.word	0x000000ff
        /*0660*/ 	.word	0x00000000
        /*0664*/ 	.short	0x010a
        /*0666*/ 	.byte	0x04
	.zero		1


	//   ....[89]....
        /*0668*/ 	.word	0x00003370
        /*066c*/ 	.word	0x000000ff
        /*0670*/ 	.word	0x00000000
        /*0674*/ 	.short	0x010a
        /*0676*/ 	.byte	0x04
	.zero		1


	//   ....[90]....
        /*0678*/ 	.word	0x00003410
        /*067c*/ 	.word	0x000000ff
        /*0680*/ 	.word	0x00000000
        /*0684*/ 	.short	0x010a
        /*0686*/ 	.byte	0x04
	.zero		1


	//   ....[91]....
        /*0688*/ 	.word	0x000034b0
        /*068c*/ 	.word	0x000000ff
        /*0690*/ 	.word	0x00000000
        /*0694*/ 	.short	0x010a
        /*0696*/ 	.byte	0x04
	.zero		1


	//   ....[92]....
        /*0698*/ 	.word	0x00003550
        /*069c*/ 	.word	0x000000ff
        /*06a0*/ 	.word	0x00000000
        /*06a4*/ 	.short	0x010a
        /*06a6*/ 	.byte	0x04
	.zero		1


	//   ....[93]....
        /*06a8*/ 	.word	0x000035f0
        /*06ac*/ 	.word	0x000000ff
        /*06b0*/ 	.word	0x00000000
        /*06b4*/ 	.short	0x010a
        /*06b6*/ 	.byte	0x04
	.zero		1


	//   ....[94]....
        /*06b8*/ 	.word	0x00003690
        /*06bc*/ 	.word	0x000000ff
        /*06c0*/ 	.word	0x00000000
        /*06c4*/ 	.short	0x010a
        /*06c6*/ 	.byte	0x04
	.zero		1


	//   ....[95]....
        /*06c8*/ 	.word	0x00003730
        /*06cc*/ 	.word	0x000000ff
        /*06d0*/ 	.word	0x00000000
        /*06d4*/ 	.short	0x010a
        /*06d6*/ 	.byte	0x04
	.zero		1


	//   ....[96]....
        /*06d8*/ 	.word	0x000037d0
        /*06dc*/ 	.word	0x000000ff
        /*06e0*/ 	.word	0x00000000
        /*06e4*/ 	.short	0x010a
        /*06e6*/ 	.byte	0x04
	.zero		1


	//   ....[97]....
        /*06e8*/ 	.word	0x00003870
        /*06ec*/ 	.word	0x000000ff
        /*06f0*/ 	.word	0x00000000
        /*06f4*/ 	.short	0x010a
        /*06f6*/ 	.byte	0x04
	.zero		1


	//   ....[98]....
        /*06f8*/ 	.word	0x00003910
        /*06fc*/ 	.word	0x000000ff
        /*0700*/ 	.word	0x00000000
        /*0704*/ 	.short	0x010a
        /*0706*/ 	.byte	0x04
	.zero		1


	//   ....[99]....
        /*0708*/ 	.word	0x000039c0
        /*070c*/ 	.word	0x00000000
        /*0710*/ 	.word	0x00000000
        /*0714*/ 	.short	0x010a
        /*0716*/ 	.byte	0xff
	.zero		1


	//   ....[100]....
        /*0718*/ 	.word	0x00003af0
        /*071c*/ 	.word	0x000000ff
        /*0720*/ 	.word	0x000001d8
        /*0724*/ 	.short	0x010a
        /*0726*/ 	.byte	0x30
	.zero		1


	//   ....[101]....
        /*0728*/ 	.word	0x00003b90
        /*072c*/ 	.word	0x000000ff
        /*0730*/ 	.word	0x000001d0
        /*0734*/ 	.short	0x010a
        /*0736*/ 	.byte	0x30
	.zero		1


	//   ....[102]....
        /*0738*/ 	.word	0x00003c30
        /*073c*/ 	.word	0x000000ff
        /*0740*/ 	.word	0x00000000
        /*0744*/ 	.short	0x0101
        /*0746*/ 	.byte	0x06
	.zero		1


	//   ....[103]....
        /*0748*/ 	.word	0x00003c70
        /*074c*/ 	.word	0x000000ff
        /*0750*/ 	.word	0x000001d8
        /*0754*/ 	.short	0x0106
        /*0756*/ 	.byte	0x30
	.zero		1


	//   ....[104]....
        /*0758*/ 	.word	0x00003cb0
        /*075c*/ 	.word	0x00000000
        /*0760*/ 	.word	0x000001d8
        /*0764*/ 	.short	0x010a
        /*0766*/ 	.byte	0xff
	.zero		1


	//   ....[105]....
        /*0768*/ 	.word	0x000041b0
        /*076c*/ 	.word	0x000000ff
        /*0770*/ 	.word	0x000001d0
        /*0774*/ 	.short	0x010a
        /*0776*/ 	.byte	0x06
	.zero		1


	//   ....[106]....
        /*0778*/ 	.word	0x00004260
        /*077c*/ 	.word	0x000000ff
        /*0780*/ 	.word	0x00000000
        /*0784*/ 	.short	0x0101
        /*0786*/ 	.byte	0x05
	.zero		1


	//   ....[107]....
        /*0788*/ 	.word	0x00004270
        /*078c*/ 	.word	0x000000ff
        /*0790*/ 	.word	0x000001f0
        /*0794*/ 	.short	0x010a
        /*0796*/ 	.byte	0x08
	.zero		1


	//   ....[108]....
        /*0798*/ 	.word	0x00004300
        /*079c*/ 	.word	0x000000ff
        /*07a0*/ 	.word	0x00000000
        /*07a4*/ 	.short	0x010a
        /*07a6*/ 	.byte	0x04
	.zero		1


	//   ....[109]....
        /*07a8*/ 	.word	0x00004370
        /*07ac*/ 	.word	0x000000ff
        /*07b0*/ 	.word	0x00000000
        /*07b4*/ 	.short	0x010a
        /*07b6*/ 	.byte	0x07
	.zero		1


	//   ....[110]....
        /*07b8*/ 	.word	0x000044a0
        /*07bc*/ 	.word	0x000000ff
        /*07c0*/ 	.word	0x00000000
        /*07c4*/ 	.short	0x010a
        /*07c6*/ 	.byte	0x04
	.zero		1


	//   ....[111]....
        /*07c8*/ 	.word	0x000046f0
        /*07cc*/ 	.word	0x000000ff
        /*07d0*/ 	.word	0x00000000
        /*07d4*/ 	.short	0x010a
        /*07d6*/ 	.byte	0x05
	.zero		1


	//   ....[112]....
        /*07d8*/ 	.word	0x00004780
        /*07dc*/ 	.word	0x000000ff
        /*07e0*/ 	.word	0x00000000
        /*07e4*/ 	.short	0x010a
        /*07e6*/ 	.byte	0x07
	.zero		1


	//   ....[113]....
        /*07e8*/ 	.word	0x00004bc0
        /*07ec*/ 	.word	0x000000ff
        /*07f0*/ 	.word	0x000001d0
        /*07f4*/ 	.short	0x010a
        /*07f6*/ 	.byte	0x0e
	.zero		1


	//   ....[114]....
        /*07f8*/ 	.word	0x00004cb0
        /*07fc*/ 	.word	0x000000ff
        /*0800*/ 	.word	0x00000000
        /*0804*/ 	.short	0x0101
        /*0806*/ 	.byte	0x10
	.zero		1


	//   ....[115]....
        /*0808*/ 	.word	0x00004fd0
        /*080c*/ 	.word	0x000000ff
        /*0810*/ 	.word	0x000001c8
        /*0814*/ 	.short	0x010a
        /*0816*/ 	.byte	0x0e
	.zero		1


	//   ....[116]....
        /*0818*/ 	.word	0x00005130
        /*081c*/ 	.word	0x000000ff
        /*0820*/ 	.word	0x000001b8
        /*0824*/ 	.short	0x010a
        /*0826*/ 	.byte	0x0e
	.zero		1


	//   ....[117]....
        /*0828*/ 	.word	0x000054f0
        /*082c*/ 	.word	0x000000ff
        /*0830*/ 	.word	0x000001b0
        /*0834*/ 	.short	0x010b
        /*0836*/ 	.byte	0x0e
	.zero		1


	//   ....[118]....
        /*0838*/ 	.word	0x00005510
        /*083c*/ 	.word	0x000000ff
        /*0840*/ 	.word	0x00000000
        /*0844*/ 	.short	0x0101
        /*0846*/ 	.byte	0x30
	.zero		1


	//   ....[119]....
        /*0848*/ 	.word	0x00005550
        /*084c*/ 	.word	0x00000000
        /*0850*/ 	.word	0x000001b8
        /*0854*/ 	.short	0x010a
        /*0856*/ 	.byte	0xff
	.zero		1


	//   ....[120]....
        /*0858*/ 	.word	0x000058d0
        /*085c*/ 	.word	0x000000ff
        /*0860*/ 	.word	0x000001d0
        /*0864*/ 	.short	0x010a
        /*0866*/ 	.byte	0x2f
	.zero		1


	//   ....[121]....
        /*0868*/ 	.word	0x000059f0
        /*086c*/ 	.word	0x000000ff
        /*0870*/ 	.word	0x00000000
        /*0874*/ 	.short	0x0101
        /*0876*/ 	.byte	0x04
	.zero		1


	//   ....[122]....
        /*0878*/ 	.word	0x00006350
        /*087c*/ 	.word	0x000000ff
        /*0880*/ 	.word	0x000001b0
        /*0884*/ 	.short	0x010a
        /*0886*/ 	.byte	0x2f
	.zero		1


	//   ....[123]....
        /*0888*/ 	.word	0x00006360
        /*088c*/ 	.word	0x00000058
        /*0890*/ 	.word	0x000001e0
        /*0894*/ 	.short	0x010a
        /*0896*/ 	.byte	0xff
	.zero		1


	//   ....[124]....
        /*0898*/ 	.word	0x000064b0
        /*089c*/ 	.word	0x000000ff
        /*08a0*/ 	.word	0x000001b0
        /*08a4*/ 	.short	0x010a
        /*08a6*/ 	.byte	0x2f
	.zero		1


	//   ....[125]....
        /*08a8*/ 	.word	0x00006590
        /*08ac*/ 	.word	0x000000ff
        /*08b0*/ 	.word	0x00000000
        /*08b4*/ 	.short	0x0101
        /*08b6*/ 	.byte	0x04
	.zero		1


	//   ....[126]....
        /*08b8*/ 	.word	0x000065f0
        /*08bc*/ 	.word	0x00000058
        /*08c0*/ 	.word	0x000001e0
        /*08c4*/ 	.short	0x010a
        /*08c6*/ 	.byte	0xff
	.zero		1


	//   ....[127]....
        /*08c8*/ 	.word	0x000069c0
        /*08cc*/ 	.word	0x000000ff
        /*08d0*/ 	.word	0x00000000
        /*08d4*/ 	.short	0x0101
        /*08d6*/ 	.byte	0x05
	.zero		1


	//   ....[128]....
        /*08d8*/ 	.word	0x00007370
        /*08dc*/ 	.word	0x00000002
        /*08e0*/ 	.word	0x000000d8
        /*08e4*/ 	.short	0x010a
        /*08e6*/ 	.byte	0xff
	.zero		1


	//   ....[129]....
        /*08e8*/ 	.word	0x000073d0
        /*08ec*/ 	.word	0x00000002
        /*08f0*/ 	.word	0x000000d8
        /*08f4*/ 	.short	0x010a
        /*08f6*/ 	.byte	0xff
	.zero		1


	//   ....[130]....
        /*08f8*/ 	.word	0x00007430
        /*08fc*/ 	.word	0x00000002
        /*0900*/ 	.word	0x000001d0
        /*0904*/ 	.short	0x010a
        /*0906*/ 	.byte	0xff
	.zero		1


	//   ....[131]....
        /*0908*/ 	.word	0x00007490
        /*090c*/ 	.word	0x00000000
        /*0910*/ 	.word	0x00000000
        /*0914*/ 	.short	0x010a
        /*0916*/ 	.byte	0xff
	.zero		1


	//   ....[132]....
        /*0918*/ 	.word	0x000074f0
        /*091c*/ 	.word	0x00000000
        /*0920*/ 	.word	0x00000000
        /*0924*/ 	.short	0x010a
        /*0926*/ 	.byte	0xff
	.zero		1


	//   ....[133]....
        /*0928*/ 	.word	0x00007550
        /*092c*/ 	.word	0x00000000
        /*0930*/ 	.word	0x00000000
        /*0934*/ 	.short	0x010a
        /*0936*/ 	.byte	0xff
	.zero		1


	//   ....[134]....
        /*0938*/ 	.word	0x000075b0
        /*093c*/ 	.word	0x00000000
        /*0940*/ 	.word	0x00000000
        /*0944*/ 	.short	0x010a
        /*0946*/ 	.byte	0xff
	.zero		1


	//   ....[135]....
        /*0948*/ 	.word	0x00007610
        /*094c*/ 	.word	0x00000000
        /*0950*/ 	.word	0x00000000
        /*0954*/ 	.short	0x010a
        /*0956*/ 	.byte	0xff
	.zero		1


	//   ....[136]....
        /*0958*/ 	.word	0x00007670
        /*095c*/ 	.word	0x00000000
        /*0960*/ 	.word	0x00000000
        /*0964*/ 	.short	0x010a
        /*0966*/ 	.byte	0xff
	.zero		1


	//   ....[137]....
        /*0968*/ 	.word	0x000076d0
        /*096c*/ 	.word	0x00000000
        /*0970*/ 	.word	0x00000000
        /*0974*/ 	.short	0x010a
        /*0976*/ 	.byte	0xff
	.zero		1


	//   ....[138]....
        /*0978*/ 	.word	0x00007730
        /*097c*/ 	.word	0x00000000
        /*0980*/ 	.word	0x00000000
        /*0984*/ 	.short	0x010a
        /*0986*/ 	.byte	0xff
	.zero		1


	//   ....[139]....
        /*0988*/ 	.word	0x00007790
        /*098c*/ 	.word	0x00000000
        /*0990*/ 	.word	0x00000000
        /*0994*/ 	.short	0x010a
        /*0996*/ 	.byte	0xff
	.zero		1


	//   ....[140]....
        /*0998*/ 	.word	0x000077f0
        /*099c*/ 	.word	0x00000000
        /*09a0*/ 	.word	0x00000000
        /*09a4*/ 	.short	0x010a
        /*09a6*/ 	.byte	0xff
	.zero		1


	//   ....[141]....
        /*09a8*/ 	.word	0x00007850
        /*09ac*/ 	.word	0x00000000
        /*09b0*/ 	.word	0x00000000
        /*09b4*/ 	.short	0x010a
        /*09b6*/ 	.byte	0xff
	.zero		1


	//   ....[142]....
        /*09b8*/ 	.word	0x000078b0
        /*09bc*/ 	.word	0x00000000
        /*09c0*/ 	.word	0x00000000
        /*09c4*/ 	.short	0x010a
        /*09c6*/ 	.byte	0xff
	.zero		1


	//   ....[143]....
        /*09c8*/ 	.word	0x00007910
        /*09cc*/ 	.word	0x00000000
        /*09d0*/ 	.word	0x00000000
        /*09d4*/ 	.short	0x010a
        /*09d6*/ 	.byte	0xff
	.zero		1


	//   ....[144]....
        /*09d8*/ 	.word	0x00007970
        /*09dc*/ 	.word	0x00000000
        /*09e0*/ 	.word	0x00000000
        /*09e4*/ 	.short	0x010a
        /*09e6*/ 	.byte	0xff
	.zero		1


	//   ....[145]....
        /*09e8*/ 	.word	0x000079d0
        /*09ec*/ 	.word	0x00000000
        /*09f0*/ 	.word	0x00000000
        /*09f4*/ 	.short	0x010a
        /*09f6*/ 	.byte	0xff
	.zero		1


	//   ....[146]....
        /*09f8*/ 	.word	0x00007a30
        /*09fc*/ 	.word	0x00000000
        /*0a00*/ 	.word	0x00000000
        /*0a04*/ 	.short	0x010a
        /*0a06*/ 	.byte	0xff
	.zero		1


	//   ....[147]....
        /*0a08*/ 	.word	0x00007a90
        /*0a0c*/ 	.word	0x00000000
        /*0a10*/ 	.word	0x00000000
        /*0a14*/ 	.short	0x010a
        /*0a16*/ 	.byte	0xff
	.zero		1


	//   ....[148]....
        /*0a18*/ 	.word	0x00007af0
        /*0a1c*/ 	.word	0x00000000
        /*0a20*/ 	.word	0x00000000
        /*0a24*/ 	.short	0x010a
        /*0a26*/ 	.byte	0xff
	.zero		1


	//   ....[149]....
        /*0a28*/ 	.word	0x00007b50
        /*0a2c*/ 	.word	0x00000000
        /*0a30*/ 	.word	0x00000000
        /*0a34*/ 	.short	0x010a
        /*0a36*/ 	.byte	0xff
	.zero		1


	//   ....[150]....
        /*0a38*/ 	.word	0x00007bb0
        /*0a3c*/ 	.word	0x00000000
        /*0a40*/ 	.word	0x00000000
        /*0a44*/ 	.short	0x010a
        /*0a46*/ 	.byte	0xff
	.zero		1


	//   ....[151]....
        /*0a48*/ 	.word	0x00007c10
        /*0a4c*/ 	.word	0x00000000
        /*0a50*/ 	.word	0x00000000
        /*0a54*/ 	.short	0x010a
        /*0a56*/ 	.byte	0xff
	.zero		1


	//   ....[152]....
        /*0a58*/ 	.word	0x00007c70
        /*0a5c*/ 	.word	0x00000000
        /*0a60*/ 	.word	0x00000000
        /*0a64*/ 	.short	0x010a
        /*0a66*/ 	.byte	0xff
	.zero		1


	//   ....[153]....
        /*0a68*/ 	.word	0x00007cd0
        /*0a6c*/ 	.word	0x00000000
        /*0a70*/ 	.word	0x00000000
        /*0a74*/ 	.short	0x010a
        /*0a76*/ 	.byte	0xff
	.zero		1


	//   ....[154]....
        /*0a78*/ 	.word	0x00007d30
        /*0a7c*/ 	.word	0x00000000
        /*0a80*/ 	.word	0x00000000
        /*0a84*/ 	.short	0x010a
        /*0a86*/ 	.byte	0xff
	.zero		1


	//   ....[155]....
        /*0a88*/ 	.word	0x00007d90
        /*0a8c*/ 	.word	0x00000000
        /*0a90*/ 	.word	0x00000000
        /*0a94*/ 	.short	0x010a
        /*0a96*/ 	.byte	0xff
	.zero		1


	//   ....[156]....
        /*0a98*/ 	.word	0x00007df0
        /*0a9c*/ 	.word	0x00000000
        /*0aa0*/ 	.word	0x00000000
        /*0aa4*/ 	.short	0x010a
        /*0aa6*/ 	.byte	0xff
	.zero		1


	//   ....[157]....
        /*0aa8*/ 	.word	0x00007e50
        /*0aac*/ 	.word	0x00000004
        /*0ab0*/ 	.word	0x000001d8
        /*0ab4*/ 	.short	0x010a
        /*0ab6*/ 	.byte	0xff
	.zero		1


	//   ....[158]....
        /*0ab8*/ 	.word	0x00007eb0
        /*0abc*/ 	.word	0x00000004
        /*0ac0*/ 	.word	0x000001d0
        /*0ac4*/ 	.short	0x010a
        /*0ac6*/ 	.byte	0xff
	.zero		1


	//   ....[159]....
        /*0ac8*/ 	.word	0x00007f10
        /*0acc*/ 	.word	0x00000000
        /*0ad0*/ 	.word	0x000001d0
        /*0ad4*/ 	.short	0x010a
        /*0ad6*/ 	.byte	0xff
	.zero		1


	//   ....[160]....
        /*0ad8*/ 	.word	0x00007f70
        /*0adc*/ 	.word	0x00000005
        /*0ae0*/ 	.word	0x000001f0
        /*0ae4*/ 	.short	0x010a
        /*0ae6*/ 	.byte	0xff
	.zero		1


	//   ....[161]....
        /*0ae8*/ 	.word	0x00007fd0
        /*0aec*/ 	.word	0x00000000
        /*0af0*/ 	.word	0x00000000
        /*0af4*/ 	.short	0x010a
        /*0af6*/ 	.byte	0xff
	.zero		1


	//   ....[162]....
        /*0af8*/ 	.word	0x00008030
        /*0afc*/ 	.word	0x00000000
        /*0b00*/ 	.word	0x00000000
        /*0b04*/ 	.short	0x010a
        /*0b06*/ 	.byte	0xff
	.zero		1


	//   ....[163]....
        /*0b08*/ 	.word	0x00008090
        /*0b0c*/ 	.word	0x00000000
        /*0b10*/ 	.word	0x00000000
        /*0b14*/ 	.short	0x010a
        /*0b16*/ 	.byte	0xff
	.zero		1


	//   ....[164]....
        /*0b18*/ 	.word	0x000080f0
        /*0b1c*/ 	.word	0x00000000
        /*0b20*/ 	.word	0x000001d0
        /*0b24*/ 	.short	0x010a
        /*0b26*/ 	.byte	0xff
	.zero		1


	//   ....[165]....
        /*0b28*/ 	.word	0x00008150
        /*0b2c*/ 	.word	0x00000000
        /*0b30*/ 	.word	0x000001c8
        /*0b34*/ 	.short	0x010a
        /*0b36*/ 	.byte	0xff
	.zero		1


	//   ....[166]....
        /*0b38*/ 	.word	0x000081b0
        /*0b3c*/ 	.word	0x00000000
        /*0b40*/ 	.word	0x000001b8
        /*0b44*/ 	.short	0x010a
        /*0b46*/ 	.byte	0xff
	.zero		1


	//   ....[167]....
        /*0b48*/ 	.word	0x00008210
        /*0b4c*/ 	.word	0x00000000
        /*0b50*/ 	.word	0x000001d0
        /*0b54*/ 	.short	0x010a
        /*0b56*/ 	.byte	0xff
	.zero		1


	//   ....[168]....
        /*0b58*/ 	.word	0x00008270
        /*0b5c*/ 	.word	0x00000000
        /*0b60*/ 	.word	0x000001b0
        /*0b64*/ 	.short	0x010a
        /*0b66*/ 	.byte	0xff
	.zero		1


	//   ....[169]....
        /*0b68*/ 	.word	0x000082c0
        /*0b6c*/ 	.word	0x00000058
        /*0b70*/ 	.word	0x000001e0
        /*0b74*/ 	.short	0x010a
        /*0b76*/ 	.byte	0xff
	.zero		1


	//----- nvinfo : EIATTR_NUM_MBARRIERS
	.align		4
.L_47:
        /*0b78*/ 	.byte	0x03, 0x38
        /*0b7a*/ 	.short	0x0040


	//----- nvinfo : EIATTR_EXIT_INSTR_OFFSETS
	.align		4
        /*0b7c*/ 	.byte	0x04, 0x1c
        /*0b7e*/ 	.short	(.L_49 - .L_48)


	//   ....[0]....
.L_48:
        /*0b80*/ 	.word	0x000039f0


	//   ....[1]....
        /*0b84*/ 	.word	0x00003c80


	//   ....[2]....
        /*0b88*/ 	.word	0x00003ce0


	//   ....[3]....
        /*0b8c*/ 	.word	0x000049f0


	//   ....[4]....
        /*0b90*/ 	.word	0x00005580


	//   ....[5]....
        /*0b94*/ 	.word	0x000055c0


	//   ....[6]....
        /*0b98*/ 	.word	0x00007350


	//----- nvinfo : EIATTR_MAX_THREADS
	.align		4
.L_49:
        /*0b9c*/ 	.byte	0x04, 0x05
        /*0b9e*/ 	.short	(.L_51 - .L_50)
.L_50:
        /*0ba0*/ 	.word	0x00000100
        /*0ba4*/ 	.word	0x00000001
        /*0ba8*/ 	.word	0x00000001


	//----- nvinfo : EIATTR_CRS_STACK_SIZE
	.align		4
.L_51:
        /*0bac*/ 	.byte	0x04, 0x1e
        /*0bae*/ 	.short	(.L_53 - .L_52)
.L_52:
        /*0bb0*/ 	.word	0x00000000


	//----- nvinfo : EIATTR_CBANK_PARAM_SIZE
	.align		4
.L_53:
        /*0bb4*/ 	.byte	0x03, 0x19
        /*0bb6*/ 	.short	0x0800


	//----- nvinfo : EIATTR_PARAM_CBANK
	.align		4
        /*0bb8*/ 	.byte	0x04, 0x0a
        /*0bba*/ 	.short	(.L_55 - .L_54)
	.align		4
.L_54:
        /*0bbc*/ 	.word	index@(.nv.constant0._ZN7cutlass13device_kernelINS_4conv6kernel13ConvUniversalINS1_16ConvProblemShapeILNS1_8OperatorE1ELi2EEENS1_10collective14CollectiveConvINS1_47MainloopSm100TmaUmmaWarpSpecializedImplicitGemmILS5_1ELi27ELi2ELi1ELi2EN4cute5tupleIJNSA_1CILi1EEESD_SD_EEEEENSB_IJNSC_ILi64EEESG_NSB_IJSG_EEEEEENS_12float_e4m3_tESJ_NSA_8TiledMMAINSA_8MMA_AtomIJNSA_10MMA_TraitsINSA_19SM100_MMA_F8F6F4_SSEJSJ_SJ_fSG_SG_NSA_17integral_constantINSA_4UMMA5MajorELSQ_0EEENSO_ISQ_LSQ_1EEENSO_INSP_7ScaleInELST_0EEESU_EEEEEENSA_6LayoutISE_NSB_IJNSC_ILi0EEESY_SY_EEEEENSB_IJNSA_10UnderscoreES11_S11_EEEEENS7_6detail27Sm100ImplicitGemmTileTraitsINSA_20SM90_TMA_LOAD_IM2COLENSA_14ComposedLayoutINSA_7SwizzleILi2ELi4ELi3EEENSA_18smem_ptr_flag_bitsILi8EEENSX_INSB_IJNSC_ILi8EEESG_EEENSB_IJSG_SD_EEEEEEEvEENS15_INSA_13SM90_TMA_LOADENS17_IS19_S1B_NSX_INSB_IJSG_S1C_EEENSB_IJSD_SG_EEEEEEEvEEEENS_8epilogue10collective18CollectiveEpilogueINS1P_23Sm100TmaWarpSpecializedILi1ELi1ELi32ELb0ELb0EEEJSI_NSB_IJNSX_ISG_SD_EES1U_EEESJ_NSB_IJNSB_IJlllEEESD_SY_EEESJ_S1X_NS1P_6fusion15FusionCallbacksIS1T_NS1Y_17LinearCombinationISJ_fSJ_fLNS_15FloatRoundStyleE2EEESI_S1V_JEEENSA_5SM1004TMEM4LOAD26SM100_TMEM_LOAD_16dp32b32xES16_S1G_NSA_39AutoVectorizingCopyWithAssumedAlignmentILi128EEENSA_21SM90_TMA_STORE_IM2COLES1G_S29_S29_EEEvvEEEEvNT_6ParamsE)
        /*0bc0*/ 	.short	0x0380
        /*0bc2*/ 	.short	0x0800


	//----- nvinfo : EIATTR_SW_WAR
	.align		4
.L_55:
        /*0bc4*/ 	.byte	0x04, 0x36
        /*0bc6*/ 	.short	(.L_57 - .L_56)
.L_56:
        /*0bc8*/ 	.word	0x00000008
.L_57:


//--------------------- .nv.callgraph             --------------------------
	.section	.nv.callgraph,"",@"SHT_CUDA_CALLGRAPH"
	.align	4
	.sectionentsize	8
	.align		4
        /*0000*/ 	.word	0x00000000
	.align		4
        /*0004*/ 	.word	0xffffffff
	.align		4
        /*0008*/ 	.word	index@(_ZN7cutlass13device_kernelINS_4conv6kernel13ConvUniversalINS1_16ConvProblemShapeILNS1_8OperatorE1ELi2EEENS1_10collective14CollectiveConvINS1_47MainloopSm100TmaUmmaWarpSpecializedImplicitGemmILS5_1ELi27ELi2ELi1ELi2EN4cute5tupleIJNSA_1CILi1EEESD_SD_EEEEENSB_IJNSC_ILi64EEESG_NSB_IJSG_EEEEEENS_12float_e4m3_tESJ_NSA_8TiledMMAINSA_8MMA_AtomIJNSA_10MMA_TraitsINSA_19SM100_MMA_F8F6F4_SSEJSJ_SJ_fSG_SG_NSA_17integral_constantINSA_4UMMA5MajorELSQ_0EEENSO_ISQ_LSQ_1EEENSO_INSP_7ScaleInELST_0EEESU_EEEEEENSA_6LayoutISE_NSB_IJNSC_ILi0EEESY_SY_EEEEENSB_IJNSA_10UnderscoreES11_S11_EEEEENS7_6detail27Sm100ImplicitGemmTileTraitsINSA_20SM90_TMA_LOAD_IM2COLENSA_14ComposedLayoutINSA_7SwizzleILi2ELi4ELi3EEENSA_18smem_ptr_flag_bitsILi8EEENSX_INSB_IJNSC_ILi8EEESG_EEENSB_IJSG_SD_EEEEEEEvEENS15_INSA_13SM90_TMA_LOADENS17_IS19_S1B_NSX_INSB_IJSG_S1C_EEENSB_IJSD_SG_EEEEEEEvEEEENS_8epilogue10collective18CollectiveEpilogueINS1P_23Sm100TmaWarpSpecializedILi1ELi1ELi32ELb0ELb0EEEJSI_NSB_IJNSX_ISG_SD_EES1U_EEESJ_NSB_IJNSB_IJlllEEESD_SY_EEESJ_S1X_NS1P_6fusion15FusionCallbacksIS1T_NS1Y_17LinearCombinationISJ_fSJ_fLNS_15FloatRoundStyleE2EEESI_S1V_JEEENSA_5SM1004TMEM4LOAD26SM100_TMEM_LOAD_16dp32b32xES16_S1G_NSA_39AutoVectorizingCopyWithAssumedAlignmentILi128EEENSA_21SM90_TMA_STORE_IM2COLES1G_S29_S29_EEEvvEEEEvNT_6ParamsE)
	.align		4
        /*000c*/ 	.word	index@(__assertfail)
	.align		4
        /*0010*/ 	.word	0x00000000
	.align		4
        /*0014*/ 	.word	0xfffffffe
	.align		4
        /*0018*/ 	.word	0x00000000
	.align		4
        /*001c*/ 	.word	0xfffffffd
	.align		4
        /*0020*/ 	.word	0x00000000
	.align		4
        /*0024*/ 	.word	0xfffffffc


//--------------------- .nv.constant4             --------------------------
	.section	.nv.constant4,"a",@progbits
	.align	8
	.align		8
.nv.constant4:
        /*0000*/ 	.dword	__assertfail
	.align		8
        /*0008*/ 	.dword	__unnamed_1
	.align		8
        /*0010*/ 	.dword	__unnamed_2
	.align		8
        /*0018*/ 	.dword	_ZN39_INTERNAL_b1dfe4ff_4_k_cu_02bf1b0d_30254cuda3std3__45__cpo5beginE
	.align		8
        /*0020*/ 	.dword	_ZN39_INTERNAL_b1dfe4ff_4_k_cu_02bf1b0d_30254cuda3std3__45__cpo3endE
	.align		8
        /*0028*/ 	.dword	_ZN39_INTERNAL_b1dfe4ff_4_k_cu_02bf1b0d_30254cuda3std3__45__cpo6cbeginE
	.align		8
        /*0030*/ 	.dword	_ZN39_INTERNAL_b1dfe4ff_4_k_cu_02bf1b0d_30254cuda3std3__45__cpo4cendE
	.align		8
        /*0038*/ 	.dword	_ZN39_INTERNAL_b1dfe4ff_4_k_cu_02bf1b0d_30254cuda3std3__441_GLOBAL__N__b1dfe4ff_4_k_cu_02bf1b0d_30256ignoreE
	.align		8
        /*0040*/ 	.dword	_ZN39_INTERNAL_b1dfe4ff_4_k_cu_02bf1b0d_30254cuda3std3__419piecewise_constructE
	.align		8
        /*0048*/ 	.dword	_ZN39_INTERNAL_b1dfe4ff_4_k_cu_02bf1b0d_30254cuda3std3__48in_placeE
	.align		8
        /*0050*/ 	.dword	_ZN39_INTERNAL_b1dfe4ff_4_k_cu_02bf1b0d_30254cuda3std6ranges3__45__cpo4swapE
	.align		8
        /*0058*/ 	.dword	_ZN39_INTERNAL_b1dfe4ff_4_k_cu_02bf1b0d_30254cuda3std6ranges3__45__cpo9iter_moveE
	.align		8
        /*0060*/ 	.dword	_ZN39_INTERNAL_b1dfe4ff_4_k_cu_02bf1b0d_30254cute7productE
	.align		8
        /*0068*/ 	.dword	_ZN39_INTERNAL_b1dfe4ff_4_k_cu_02bf1b0d_30254cute1_E
	.align		8
        /*0070*/ 	.dword	$str$27
	.align		8
        /*0078*/ 	.dword	$str$28
	.align		8
        /*0080*/ 	.dword	$str$29
	.align		8
        /*0088*/ 	.dword	$str$30


//--------------------- .text._ZN7cutlass13device_kernelINS_4conv6kernel13ConvUniversalINS1_16ConvProblemShapeILNS1_8OperatorE1ELi2EEENS1_10collective14CollectiveConvINS1_47MainloopSm100TmaUmmaWarpSpecializedImplicitGemmILS5_1ELi27ELi2ELi1ELi2EN4cute5tupleIJNSA_1CILi1EEESD_SD_EEEEENSB_IJNSC_ILi64EEESG_NSB_IJSG_EEEEEENS_12float_e4m3_tESJ_NSA_8TiledMMAINSA_8MMA_AtomIJNSA_10MMA_TraitsINSA_19SM100_MMA_F8F6F4_SSEJSJ_SJ_fSG_SG_NSA_17integral_constantINSA_4UMMA5MajorELSQ_0EEENSO_ISQ_LSQ_1EEENSO_INSP_7ScaleInELST_0EEESU_EEEEEENSA_6LayoutISE_NSB_IJNSC_ILi0EEESY_SY_EEEEENSB_IJNSA_10UnderscoreES11_S11_EEEEENS7_6detail27Sm100ImplicitGemmTileTraitsINSA_20SM90_TMA_LOAD_IM2COLENSA_14ComposedLayoutINSA_7SwizzleILi2ELi4ELi3EEENSA_18smem_ptr_flag_bitsILi8EEENSX_INSB_IJNSC_ILi8EEESG_EEENSB_IJSG_SD_EEEEEEEvEENS15_INSA_13SM90_TMA_LOADENS17_IS19_S1B_NSX_INSB_IJSG_S1C_EEENSB_IJSD_SG_EEEEEEEvEEEENS_8epilogue10collective18CollectiveEpilogueINS1P_23Sm100TmaWarpSpecializedILi1ELi1ELi32ELb0ELb0EEEJSI_NSB_IJNSX_ISG_SD_EES1U_EEESJ_NSB_IJNSB_IJlllEEESD_SY_EEESJ_S1X_NS1P_6fusion15FusionCallbacksIS1T_NS1Y_17LinearCombinationISJ_fSJ_fLNS_15FloatRoundStyleE2EEESI_S1V_JEEENSA_5SM1004TMEM4LOAD26SM100_TMEM_LOAD_16dp32b32xES16_S1G_NSA_39AutoVectorizingCopyWithAssumedAlignmentILi128EEENSA_21SM90_TMA_STORE_IM2COLES1G_S29_S29_EEEvvEEEEvNT_6ParamsE --------------------------
	.section	.text._ZN7cutlass13device_kernelINS_4conv6kernel13ConvUniversalINS1_16ConvProblemShapeILNS1_8OperatorE1ELi2EEENS1_10collective14CollectiveConvINS1_47MainloopSm100TmaUmmaWarpSpecializedImplicitGemmILS5_1ELi27ELi2ELi1ELi2EN4cute5tupleIJNSA_1CILi1EEESD_SD_EEEEENSB_IJNSC_ILi64EEESG_NSB_IJSG_EEEEEENS_12float_e4m3_tESJ_NSA_8TiledMMAINSA_8MMA_AtomIJNSA_10MMA_TraitsINSA_19SM100_MMA_F8F6F4_SSEJSJ_SJ_fSG_SG_NSA_17integral_constantINSA_4UMMA5MajorELSQ_0EEENSO_ISQ_LSQ_1EEENSO_INSP_7ScaleInELST_0EEESU_EEEEEENSA_6LayoutISE_NSB_IJNSC_ILi0EEESY_SY_EEEEENSB_IJNSA_10UnderscoreES11_S11_EEEEENS7_6detail27Sm100ImplicitGemmTileTraitsINSA_20SM90_TMA_LOAD_IM2COLENSA_14ComposedLayoutINSA_7SwizzleILi2ELi4ELi3EEENSA_18smem_ptr_flag_bitsILi8EEENSX_INSB_IJNSC_ILi8EEESG_EEENSB_IJSG_SD_EEEEEEEvEENS15_INSA_13SM90_TMA_LOADENS17_IS19_S1B_NSX_INSB_IJSG_S1C_EEENSB_IJSD_SG_EEEEEEEvEEEENS_8epilogue10collective18CollectiveEpilogueINS1P_23Sm100TmaWarpSpecializedILi1ELi1ELi32ELb0ELb0EEEJSI_NSB_IJNSX_ISG_SD_EES1U_EEESJ_NSB_IJNSB_IJlllEEESD_SY_EEESJ_S1X_NS1P_6fusion15FusionCallbacksIS1T_NS1Y_17LinearCombinationISJ_fSJ_fLNS_15FloatRoundStyleE2EEESI_S1V_JEEENSA_5SM1004TMEM4LOAD26SM100_TMEM_LOAD_16dp32b32xES16_S1G_NSA_39AutoVectorizingCopyWithAssumedAlignmentILi128EEENSA_21SM90_TMA_STORE_IM2COLES1G_S29_S29_EEEvvEEEEvNT_6ParamsE,"ax",@progbits
	.align	128
.text._ZN7cutlass13device_kernelINS_4conv6kernel13ConvUniversalINS1_16ConvProblemShapeILNS1_8OperatorE1ELi2EEENS1_10collective14CollectiveConvINS1_47MainloopSm100TmaUmmaWarpSpecializedImplicitGemmILS5_1ELi27ELi2ELi1ELi2EN4cute5tupleIJNSA_1CILi1EEESD_SD_EEEEENSB_IJNSC_ILi64EEESG_NSB_IJSG_EEEEEENS_12float_e4m3_tESJ_NSA_8TiledMMAINSA_8MMA_AtomIJNSA_10MMA_TraitsINSA_19SM100_MMA_F8F6F4_SSEJSJ_SJ_fSG_SG_NSA_17integral_constantINSA_4UMMA5MajorELSQ_0EEENSO_ISQ_LSQ_1EEENSO_INSP_7ScaleInELST_0EEESU_EEEEEENSA_6LayoutISE_NSB_IJNSC_ILi0EEESY_SY_EEEEENSB_IJNSA_10UnderscoreES11_S11_EEEEENS7_6detail27Sm100ImplicitGemmTileTraitsINSA_20SM90_TMA_LOAD_IM2COLENSA_14ComposedLayoutINSA_7SwizzleILi2ELi4ELi3EEENSA_18smem_ptr_flag_bitsILi8EEENSX_INSB_IJNSC_ILi8EEESG_EEENSB_IJSG_SD_EEEEEEEvEENS15_INSA_13SM90_TMA_LOADENS17_IS19_S1B_NSX_INSB_IJSG_S1C_EEENSB_IJSD_SG_EEEEEEEvEEEENS_8epilogue10collective18CollectiveEpilogueINS1P_23Sm100TmaWarpSpecializedILi1ELi1ELi32ELb0ELb0EEEJSI_NSB_IJNSX_ISG_SD_EES1U_EEESJ_NSB_IJNSB_IJlllEEESD_SY_EEESJ_S1X_NS1P_6fusion15FusionCallbacksIS1T_NS1Y_17LinearCombinationISJ_fSJ_fLNS_15FloatRoundStyleE2EEESI_S1V_JEEENSA_5SM1004TMEM4LOAD26SM100_TMEM_LOAD_16dp32b32xES16_S1G_NSA_39AutoVectorizingCopyWithAssumedAlignmentILi128EEENSA_21SM90_TMA_STORE_IM2COLES1G_S29_S29_EEEvvEEEEvNT_6ParamsE:
        .type           _ZN7cutlass13device_kernelINS_4conv6kernel13ConvUniversalINS1_16ConvProblemShapeILNS1_8OperatorE1ELi2EEENS1_10collective14CollectiveConvINS1_47MainloopSm100TmaUmmaWarpSpecializedImplicitGemmILS5_1ELi27ELi2ELi1ELi2EN4cute5tupleIJNSA_1CILi1EEESD_SD_EEEEENSB_IJNSC_ILi64EEESG_NSB_IJSG_EEEEEENS_12float_e4m3_tESJ_NSA_8TiledMMAINSA_8MMA_AtomIJNSA_10MMA_TraitsINSA_19SM100_MMA_F8F6F4_SSEJSJ_SJ_fSG_SG_NSA_17integral_constantINSA_4UMMA5MajorELSQ_0EEENSO_ISQ_LSQ_1EEENSO_INSP_7ScaleInELST_0EEESU_EEEEEENSA_6LayoutISE_NSB_IJNSC_ILi0EEESY_SY_EEEEENSB_IJNSA_10UnderscoreES11_S11_EEEEENS7_6detail27Sm100ImplicitGemmTileTraitsINSA_20SM90_TMA_LOAD_IM2COLENSA_14ComposedLayoutINSA_7SwizzleILi2ELi4ELi3EEENSA_18smem_ptr_flag_bitsILi8EEENSX_INSB_IJNSC_ILi8EEESG_EEENSB_IJSG_SD_EEEEEEEvEENS15_INSA_13SM90_TMA_LOADENS17_IS19_S1B_NSX_INSB_IJSG_S1C_EEENSB_IJSD_SG_EEEEEEEvEEEENS_8epilogue10collective18CollectiveEpilogueINS1P_23Sm100TmaWarpSpecializedILi1ELi1ELi32ELb0ELb0EEEJSI_NSB_IJNSX_ISG_SD_EES1U_EEESJ_NSB_IJNSB_IJlllEEESD_SY_EEESJ_S1X_NS1P_6fusion15FusionCallbacksIS1T_NS1Y_17LinearCombinationISJ_fSJ_fLNS_15FloatRoundStyleE2EEESI_S1V_JEEENSA_5SM1004TMEM4LOAD26SM100_TMEM_LOAD_16dp32b32xES16_S1G_NSA_39AutoVectorizingCopyWithAssumedAlignmentILi128EEENSA_21SM90_TMA_STORE_IM2COLES1G_S29_S29_EEEvvEEEEvNT_6ParamsE,@function
        .size           _ZN7cutlass13device_kernelINS_4conv6kernel13ConvUniversalINS1_16ConvProblemShapeILNS1_8OperatorE1ELi2EEENS1_10collective14CollectiveConvINS1_47MainloopSm100TmaUmmaWarpSpecializedImplicitGemmILS5_1ELi27ELi2ELi1ELi2EN4cute5tupleIJNSA_1CILi1EEESD_SD_EEEEENSB_IJNSC_ILi64EEESG_NSB_IJSG_EEEEEENS_12float_e4m3_tESJ_NSA_8TiledMMAINSA_8MMA_AtomIJNSA_10MMA_TraitsINSA_19SM100_MMA_F8F6F4_SSEJSJ_SJ_fSG_SG_NSA_17integral_constantINSA_4UMMA5MajorELSQ_0EEENSO_ISQ_LSQ_1EEENSO_INSP_7ScaleInELST_0EEESU_EEEEEENSA_6LayoutISE_NSB_IJNSC_ILi0EEESY_SY_EEEEENSB_IJNSA_10UnderscoreES11_S11_EEEEENS7_6detail27Sm100ImplicitGemmTileTraitsINSA_20SM90_TMA_LOAD_IM2COLENSA_14ComposedLayoutINSA_7SwizzleILi2ELi4ELi3EEENSA_18smem_ptr_flag_bitsILi8EEENSX_INSB_IJNSC_ILi8EEESG_EEENSB_IJSG_SD_EEEEEEEvEENS15_INSA_13SM90_TMA_LOADENS17_IS19_S1B_NSX_INSB_IJSG_S1C_EEENSB_IJSD_SG_EEEEEEEvEEEENS_8epilogue10collective18CollectiveEpilogueINS1P_23Sm100TmaWarpSpecializedILi1ELi1ELi32ELb0ELb0EEEJSI_NSB_IJNSX_ISG_SD_EES1U_EEESJ_NSB_IJNSB_IJlllEEESD_SY_EEESJ_S1X_NS1P_6fusion15FusionCallbacksIS1T_NS1Y_17LinearCombinationISJ_fSJ_fLNS_15FloatRoundStyleE2EEESI_S1V_JEEENSA_5SM1004TMEM4LOAD26SM100_TMEM_LOAD_16dp32b32xES16_S1G_NSA_39AutoVectorizingCopyWithAssumedAlignmentILi128EEENSA_21SM90_TMA_STORE_IM2COLES1G_S29_S29_EEEvvEEEEvNT_6ParamsE,(.L_x_188 - _ZN7cutlass13device_kernelINS_4conv6kernel13ConvUniversalINS1_16ConvProblemShapeILNS1_8OperatorE1ELi2EEENS1_10collective14CollectiveConvINS1_47MainloopSm100TmaUmmaWarpSpecializedImplicitGemmILS5_1ELi27ELi2ELi1ELi2EN4cute5tupleIJNSA_1CILi1EEESD_SD_EEEEENSB_IJNSC_ILi64EEESG_NSB_IJSG_EEEEEENS_12float_e4m3_tESJ_NSA_8TiledMMAINSA_8MMA_AtomIJNSA_10MMA_TraitsINSA_19SM100_MMA_F8F6F4_SSEJSJ_SJ_fSG_SG_NSA_17integral_constantINSA_4UMMA5MajorELSQ_0EEENSO_ISQ_LSQ_1EEENSO_INSP_7ScaleInELST_0EEESU_EEEEEENSA_6LayoutISE_NSB_IJNSC_ILi0EEESY_SY_EEEEENSB_IJNSA_10UnderscoreES11_S11_EEEEENS7_6detail27Sm100ImplicitGemmTileTraitsINSA_20SM90_TMA_LOAD_IM2COLENSA_14ComposedLayoutINSA_7SwizzleILi2ELi4ELi3EEENSA_18smem_ptr_flag_bitsILi8EEENSX_INSB_IJNSC_ILi8EEESG_EEENSB_IJSG_SD_EEEEEEEvEENS15_INSA_13SM90_TMA_LOADENS17_IS19_S1B_NSX_INSB_IJSG_S1C_EEENSB_IJSD_SG_EEEEEEEvEEEENS_8epilogue10collective18CollectiveEpilogueINS1P_23Sm100TmaWarpSpecializedILi1ELi1ELi32ELb0ELb0EEEJSI_NSB_IJNSX_ISG_SD_EES1U_EEESJ_NSB_IJNSB_IJlllEEESD_SY_EEESJ_S1X_NS1P_6fusion15FusionCallbacksIS1T_NS1Y_17LinearCombinationISJ_fSJ_fLNS_15FloatRoundStyleE2EEESI_S1V_JEEENSA_5SM1004TMEM4LOAD26SM100_TMEM_LOAD_16dp32b32xES16_S1G_NSA_39AutoVectorizingCopyWithAssumedAlignmentILi128EEENSA_21SM90_TMA_STORE_IM2COLES1G_S29_S29_EEEvvEEEEvNT_6ParamsE)
        .other          _ZN7cutlass13device_kernelINS_4conv6kernel13ConvUniversalINS1_16ConvProblemShapeILNS1_8OperatorE1ELi2EEENS1_10collective14CollectiveConvINS1_47MainloopSm100TmaUmmaWarpSpecializedImplicitGemmILS5_1ELi27ELi2ELi1ELi2EN4cute5tupleIJNSA_1CILi1EEESD_SD_EEEEENSB_IJNSC_ILi64EEESG_NSB_IJSG_EEEEEENS_12float_e4m3_tESJ_NSA_8TiledMMAINSA_8MMA_AtomIJNSA_10MMA_TraitsINSA_19SM100_MMA_F8F6F4_SSEJSJ_SJ_fSG_SG_NSA_17integral_constantINSA_4UMMA5MajorELSQ_0EEENSO_ISQ_LSQ_1EEENSO_INSP_7ScaleInELST_0EEESU_EEEEEENSA_6LayoutISE_NSB_IJNSC_ILi0EEESY_SY_EEEEENSB_IJNSA_10UnderscoreES11_S11_EEEEENS7_6detail27Sm100ImplicitGemmTileTraitsINSA_20SM90_TMA_LOAD_IM2COLENSA_14ComposedLayoutINSA_7SwizzleILi2ELi4ELi3EEENSA_18smem_ptr_flag_bitsILi8EEENSX_INSB_IJNSC_ILi8EEESG_EEENSB_IJSG_SD_EEEEEEEvEENS15_INSA_13SM90_TMA_LOADENS17_IS19_S1B_NSX_INSB_IJSG_S1C_EEENSB_IJSD_SG_EEEEEEEvEEEENS_8epilogue10collective18CollectiveEpilogueINS1P_23Sm100TmaWarpSpecializedILi1ELi1ELi32ELb0ELb0EEEJSI_NSB_IJNSX_ISG_SD_EES1U_EEESJ_NSB_IJNSB_IJlllEEESD_SY_EEESJ_S1X_NS1P_6fusion15FusionCallbacksIS1T_NS1Y_17LinearCombinationISJ_fSJ_fLNS_15FloatRoundStyleE2EEESI_S1V_JEEENSA_5SM1004TMEM4LOAD26SM100_TMEM_LOAD_16dp32b32xES16_S1G_NSA_39AutoVectorizingCopyWithAssumedAlignmentILi128EEENSA_21SM90_TMA_STORE_IM2COLES1G_S29_S29_EEEvvEEEEvNT_6ParamsE,@"STO_CUDA_ENTRY STV_DEFAULT"
_ZN7cutlass13device_kernelINS_4conv6kernel13ConvUniversalINS1_16ConvProblemShapeILNS1_8OperatorE1ELi2EEENS1_10collective14CollectiveConvINS1_47MainloopSm100TmaUmmaWarpSpecializedImplicitGemmILS5_1ELi27ELi2ELi1ELi2EN4cute5tupleIJNSA_1CILi1EEESD_SD_EEEEENSB_IJNSC_ILi64EEESG_NSB_IJSG_EEEEEENS_12float_e4m3_tESJ_NSA_8TiledMMAINSA_8MMA_AtomIJNSA_10MMA_TraitsINSA_19SM100_MMA_F8F6F4_SSEJSJ_SJ_fSG_SG_NSA_17integral_constantINSA_4UMMA5MajorELSQ_0EEENSO_ISQ_LSQ_1EEENSO_INSP_7ScaleInELST_0EEESU_EEEEEENSA_6LayoutISE_NSB_IJNSC_ILi0EEESY_SY_EEEEENSB_IJNSA_10UnderscoreES11_S11_EEEEENS7_6detail27Sm100ImplicitGemmTileTraitsINSA_20SM90_TMA_LOAD_IM2COLENSA_14ComposedLayoutINSA_7SwizzleILi2ELi4ELi3EEENSA_18smem_ptr_flag_bitsILi8EEENSX_INSB_IJNSC_ILi8EEESG_EEENSB_IJSG_SD_EEEEEEEvEENS15_INSA_13SM90_TMA_LOADENS17_IS19_S1B_NSX_INSB_IJSG_S1C_EEENSB_IJSD_SG_EEEEEEEvEEEENS_8epilogue10collective18CollectiveEpilogueINS1P_23Sm100TmaWarpSpecializedILi1ELi1ELi32ELb0ELb0EEEJSI_NSB_IJNSX_ISG_SD_EES1U_EEESJ_NSB_IJNSB_IJlllEEESD_SY_EEESJ_S1X_NS1P_6fusion15FusionCallbacksIS1T_NS1Y_17LinearCombinationISJ_fSJ_fLNS_15FloatRoundStyleE2EEESI_S1V_JEEENSA_5SM1004TMEM4LOAD26SM100_TMEM_LOAD_16dp32b32xES16_S1G_NSA_39AutoVectorizingCopyWithAssumedAlignmentILi128EEENSA_21SM90_TMA_STORE_IM2COLES1G_S29_S29_EEEvvEEEEvNT_6ParamsE:
[----:B------:R-:W1:Y:S01]  /*0000*/  LDC R1, c[0x0][0x37c] ;  /* 0x0000df00ff017b82 */ /* 0x000e620000000800 */
[----:B------:R-:W2:Y:S07]  /*0010*/  S2R R99, SR_TID.X ;  /* 0x0000000000637919 */ /* 0x000eae0000002100 */
[----:B------:R-:W3:Y:S01]  /*0020*/  LDC.64 R2, c[0x0][0x890] ;  /* 0x00022400ff027b82 */ /* 0x000ee20000000a00 */
[----:B------:R-:W4:Y:S01]  /*0030*/  LDCU.64 UR44, c[0x0][0x358] ;  /* 0x00006b00ff2c77ac */ /* 0x000f220008000a00 */
[----:B-1----:R-:W-:Y:S01]  /*0040*/  VIADD R1, R1, 0xfffffff8 ;  /* 0xfffffff801017836 */ /* 0x002fe20000000000 */
[----:B------:R-:W-:-:S02]  /*0050*/  PRMT R94, RZ, 0x7610, R94 ;  /* 0x00007610ff5e7816 */ /* 0x000fc4000000005e */
[----:B------:R-:W-:Y:S02]  /*0060*/  ELECT P2, URZ, PT ;  /* 0x0000000000ff782f */ /* 0x000fe40003840000 */
[----:B---3--:R-:W-:-:S04]  /*0070*/  ISETP.NE.U32.AND P0, PT, R2, RZ, PT ;  /* 0x000000ff0200720c */ /* 0x008fc80003f05070 */
[----:B------:R-:W-:Y:S02]  /*0080*/  ISETP.NE.AND.EX P0, PT, R3, RZ, PT, P0 ;  /* 0x000000ff0300720c */ /* 0x000fe40003f05300 */
[----:B--2---:R-:W-:-:S05]  /*0090*/  SHF.R.U32.HI R105, RZ, 0x5, R99 ;  /* 0x00000005ff697819 */ /* 0x004fca0000011663 */
[----:B------:R-:W1:Y:S02]  /*00a0*/  SHFL.IDX PT, R0, R105, RZ, 0x1f ;  /* 0x00001fff69007589 */ /* 0x000e6400000e0000 */
[----:B-1----:R-:W-:-:S04]  /*00b0*/  R2UR UR6, R0 ;  /* 0x00000000000672ca */ /* 0x002fc800000e0000 */
[----:B----4-:R-:W-:Y:S05]  /*00c0*/  @P0 BRA `(.L_x_0) ;  /* 0x00000000002c0947 */ /* 0x010fea0003800000 */
[----:B------:R-:W1:Y:S02]  /*00d0*/  LDCU.64 UR4, c[0x0][0x888] ;  /* 0x00011100ff0477ac */ /* 0x000e640008000a00 */
[----:B-1----:R-:W-:-:S04]  /*00e0*/  UISETP.NE.U32.AND UP0, UPT, UR4, URZ, UPT ;  /* 0x000000ff0400728c */ /* 0x002fc8000bf05070 */
[----:B------:R-:W-:-:S09]  /*00f0*/  UISETP.NE.AND.EX UP0, UPT, UR5, URZ, UPT, UP0 ;  /* 0x000000ff0500728c */ /* 0x000fd2000bf05300 */
[----:B------:R-:W-:Y:S05]  /*0100*/  BRA.U !UP0, `(.L_x_1) ;  /* 0x0000000108107547 */ /* 0x000fea000b800000 */
[----:B------:R-:W1:Y:S02]  /*0110*/  LDC.64 R4, c[0x0][0x888] ;  /* 0x00022200ff047b82 */ /* 0x000e640000000a00 */
[----:B-1----:R1:W5:Y:S01]  /*0120*/  LDG.E R49, desc[UR44][R4.64] ;  /* 0x0000002c04317981 */ /* 0x002362000c1e1900 */
[----:B------:R-:W-:Y:S01]  /*0130*/  HFMA2 R94, -RZ, RZ, 0, 5.9604644775390625e-08 ;  /* 0x00000001ff5e7431 */ /* 0x000fe200000001ff */
[----:B------:R-:W-:Y:S05]  /*0140*/  BRA `(.L_x_0) ;  /* 0x00000000000c7947 */ /* 0x000fea0003800000 */
.L_x_1:
[----:B------:R-:W1:Y:S01]  /*0150*/  LDCU UR4, c[0x0][0x880] ;  /* 0x00011000ff0477ac */ /* 0x000e620008000800 */
[----:B------:R-:W-:Y:S01]  /*0160*/  HFMA2 R94, -RZ, RZ, 0, 5.9604644775390625e-08 ;  /* 0x00000001ff5e7431 */ /* 0x000fe200000001ff */
[----:B-1----:R-:W-:-:S07]  /*0170*/  MOV R49, UR4 ;  /* 0x0000000400317c02 */ /* 0x002fce0008000f00 */
.L_x_0:
[----:B------:R-:W2:Y:S02]  /*0180*/  LDCU.64 UR4, c[0x0][0x8b0] ;  /* 0x00011600ff0477ac */ /* 0x000ea40008000a00 */
[----:B--2---:R-:W-:-:S04]  /*0190*/  UISETP.NE.U32.AND UP0, UPT, UR4, URZ, UPT ;  /* 0x000000ff0400728c */ /* 0x004fc8000bf05070 */
[----:B------:R-:W-:-:S09]  /*01a0*/  UISETP.NE.AND.EX UP0, UPT, UR5, URZ, UPT, UP0 ;  /* 0x000000ff0500728c */ /* 0x000fd2000bf05300 */
[----:B------:R-:W-:Y:S05]  /*01b0*/  BRA.U UP0, `(.L_x_2) ;  /* 0x0000000100247547 */ /* 0x000fea000b800000 */
[----:B------:R-:W2:Y:S02]  /*01c0*/  LDCU.64 UR4, c[0x0][0x8a8] ;  /* 0x00011500ff0477ac */ /* 0x000ea40008000a00 */
[----:B--2---:R-:W-:-:S04]  /*01d0*/  UISETP.NE.U32.AND UP0, UPT, UR4, URZ, UPT ;  /* 0x000000ff0400728c */ /* 0x004fc8000bf05070 */
[----:B------:R-:W-:-:S09]  /*01e0*/  UISETP.NE.AND.EX UP0, UPT, UR5, URZ, UPT, UP0 ;  /* 0x000000ff0500728c */ /* 0x000fd2000bf05300 */
[----:B------:R-:W-:Y:S05]  /*01f0*/  BRA.U !UP0, `(.L_x_3) ;  /* 0x00000001080c7547 */ /* 0x000fea000b800000 */
[----:B-1----:R-:W1:Y:S02]  /*0200*/  LDC.64 R4, c[0x0][0x8a8] ;  /* 0x00022a00ff047b82 */ /* 0x002e640000000a00 */
[----:B-1----:R2:W5:Y:S01]  /*0210*/  LDG.E R47, desc[UR44][R4.64] ;  /* 0x0000002c042f7981 */ /* 0x002562000c1e1900 */
[----:B------:R-:W-:Y:S05]  /*0220*/  BRA `(.L_x_2) ;  /* 0x0000000000087947 */ /* 0x000fea0003800000 */
.L_x_3:
[----:B------:R-:W2:Y:S02]  /*0230*/  LDCU UR4, c[0x0][0x8a0] ;  /* 0x00011400ff0477ac */ /* 0x000ea40008000800 */
[----:B--2---:R-:W-:Y:S02]  /*0240*/  MOV R47, UR4 ;  /* 0x00000004002f7c02 */ /* 0x004fe40008000f00 */
.L_x_2:
[----:B-12---:R-:W1:Y:S01]  /*0250*/  LDC.64 R4, c[0x0][0x888] ;  /* 0x00022200ff047b82 */ /* 0x006e620000000a00 */
[----:B------:R-:W-:Y:S01]  /*0260*/  IMAD.U32 R0, RZ, RZ, UR6 ;  /* 0x00000006ff007e24 */ /* 0x000fe2000f8e00ff */
[----:B------:R-:W-:Y:S01]  /*0270*/  ISETP.EQ.U32.AND P4, PT, R2, RZ, PT ;  /* 0x000000ff0200720c */ /* 0x000fe20003f82070 */
[----:B------:R-:W-:Y:S03]  /*0280*/  BSSY.RECONVERGENT B0, `(.L_x_4) ;  /* 0x0000012000007945 */ /* 0x000fe60003800200 */
[----:B------:R-:W-:Y:S02]  /*0290*/  ISETP.NE.OR P1, PT, R0, 0x1, !P2 ;  /* 0x000000010000780c */ /* 0x000fe40005725670 */
[----:B-1----:R-:W-:-:S04]  /*02a0*/  ISETP.NE.U32.AND P0, PT, R4, RZ, PT ;  /* 0x000000ff0400720c */ /* 0x002fc80003f05070 */
[----:B------:R-:W-:-:S13]  /*02b0*/  ISETP.NE.AND.EX P0, PT, R5, RZ, PT, P0 ;  /* 0x000000ff0500720c */ /* 0x000fda0003f05300 */
[----:B------:R-:W-:Y:S01]  /*02c0*/  VOTEU.ANY UP3, P0 ;  /* 0x0000000000ff7886 */ /* 0x000fe20000060100 */
[----:B------:R-:W-:Y:S02]  /*02d0*/  PLOP3.LUT P3, PT, PT, PT, UP3, 0x80, 0x8 ;  /* 0x000000000008781c */ /* 0x000fe40003f6f038 */
[----:B------:R-:W-:Y:S02]  /*02e0*/  ISETP.NE.OR P0, PT, R0, 0x3, !P2 ;  /* 0x000000030000780c */ /* 0x000fe40005705670 */
[----:B------:R-:W-:-:S04]  /*02f0*/  ISETP.EQ.OR.EX P5, PT, R3, RZ, !P3, P4 ;  /* 0x000000ff0300720c */ /* 0x000fc80005fa2740 */
[----:B------:R-:W-:Y:S01]  /*0300*/  P2R R106, PR, RZ, 0x20 ;  /* 0x00000020ff6a7803 */ /* 0x000fe20000000000 */
[----:B------:R-:W-:Y:S05]  /*0310*/  @P1 BRA `(.L_x_5) ;  /* 0x0000000000201947 */ /* 0x000fea0003800000 */
[----:B------:R-:W1:Y:S02]  /*0320*/  LDCU.64 UR4, c[0x0][0x348] ;  /* 0x00006900ff0477ac */ /* 0x000e640008000a00 */
[----:B-1----:R-:W-:Y:S02]  /*0330*/  UIADD3 UR8, UP1, UPT, UR4, 0x80, URZ ;  /* 0x0000008004087890 */ /* 0x002fe4000ff3e0ff */
[----:B------:R-:W-:Y:S02]  /*0340*/  UIADD3 UR4, UP0, UPT, UR4, 0x180, URZ ;  /* 0x0000018004047890 */ /* 0x000fe4000ff1e0ff */
[----:B------:R-:W-:Y:S02]  /*0350*/  UIADD3.X UR9, UPT, UPT, URZ, UR5, URZ, UP1, !UPT ;  /* 0x00000005ff097290 */ /* 0x000fe40008ffe4ff */
[----:B------:R-:W-:-:S07]  /*0360*/  UIADD3.X UR5, UPT, UPT, URZ, UR5, URZ, UP0, !UPT ;  /* 0x00000005ff057290 */ /* 0x000fce00087fe4ff */
[----:B------:R1:W-:Y:S02]  /*0370*/  UTMACCTL.PF [UR8] ;  /* 0x00000000080079b9 */ /* 0x0003e40008040000 */
[----:B------:R1:W-:Y:S02]  /*0380*/  UTMACCTL.PF [UR4] ;  /* 0x00000000040079b9 */ /* 0x0003e40008040000 */
[----:B-1----:R-:W-:Y:S01]  /*0390*/  NOP ;  /* 0x0000000000007918 */ /* 0x002fe20000000000 */
.L_x_5:
[----:B------:R-:W-:Y:S05]  /*03a0*/  BSYNC.RECONVERGENT B0 ;  /* 0x0000000000007941 */ /* 0x000fea0003800200 */
.L_x_4:
[----:B------:R-:W-:Y:S04]  /*03b0*/  BSSY.RECONVERGENT B0, `(.L_x_6) ;  /* 0x000000a000007945 */ /* 0x000fe80003800200 */
        /* <DEDUP_REMOVED lines=9> */
.L_x_7:
[----:B------:R-:W-:Y:S05]  /*0450*/  BSYNC.RECONVERGENT B0 ;  /* 0x0000000000007941 */ /* 0x000fea0003800200 */
.L_x_6:
[----:B------:R-:W-:Y:S01]  /*0460*/  UPLOP3.LUT UP1, UPT, UPT, UPT, UPT, 0x80, 0x8 ;  /* 0x000000000008789c */ /* 0x000fe20003f2f070 */
[----:B------:R-:W-:Y:S10]  /*0470*/  @!P5 BRA `(.L_x_8) ;  /* 0x000000000024d947 */ /* 0x000ff40003800000 */
[----:B------:R-:W-:Y:S01]  /*0480*/  ISETP.NE.U32.AND P1, PT, R2, RZ, PT ;  /* 0x000000ff0200720c */ /* 0x000fe20003f25070 */
[----:B------:R-:W-:Y:S01]  /*0490*/  USEL UR4, URZ, 0xffffffff, UP3 ;  /* 0xffffffffff047887 */ /* 0x000fe20009800000 */
[----:B-----5:R-:W-:Y:S02]  /*04a0*/  FSETP.NEU.AND P0, PT, R49, RZ, PT ;  /* 0x000000ff3100720b */ /* 0x020fe40003f0d000 */
[----:B------:R-:W-:-:S11]  /*04b0*/  ISETP.NE.AND.EX P1, PT, R3, RZ, PT, P1 ;  /* 0x000000ff0300720c */ /* 0x000fd60003f25310 */
[----:B------:R-:W-:Y:S02]  /*04c0*/  VOTEU.ANY UP0, P0 ;  /* 0x0000000000ff7886 */ /* 0x000fe40000000100 */
[----:B------:R-:W-:-:S05]  /*04d0*/  VOTEU.ANY UP1, P1 ;  /* 0x0000000000ff7886 */ /* 0x000fca0000820100 */
[----:B------:R-:W-:-:S04]  /*04e0*/  @!UP1 USEL UR4, URZ, 0xffffffff, UP0 ;  /* 0xffffffffff049887 */ /* 0x000fc80008000000 */
[----:B------:R-:W-:-:S04]  /*04f0*/  ULOP3.LUT UR4, UR4, 0x1, URZ, 0xc0, !UPT ;  /* 0x0000000104047892 */ /* 0x000fc8000f8ec0ff */
[----:B------:R-:W-:-:S11]  /*0500*/  UISETP.NE.U32.AND UP1, UPT, UR4, 0x1, UPT ;  /* 0x000000010400788c */ /* 0x000fd6000bf25070 */
.L_x_8:
[----:B------:R-:W1:Y:S01]  /*0510*/  SHFL.IDX PT, R2, R105, RZ, 0x1f ;  /* 0x00001fff69027589 */ /* 0x000e6200000e0000 */
[----:B------:R-:W-:-:S04]  /*0520*/  UISETP.NE.AND UP0, UPT, UR6, 0x2, UPT ;  /* 0x000000020600788c */ /* 0x000fc8000bf05270 */
[----:B------:R-:W-:Y:S01]  /*0530*/  USEL UR15, URZ, 0x1, UP0 ;  /* 0x00000001ff0f7887 */ /* 0x000fe20008000000 */
[----:B-1----:R-:W-:-:S13]  /*0540*/  ISETP.NE.AND P0, PT, R2, RZ, PT ;  /* 0x000000ff0200720c */ /* 0x002fda0003f05270 */
[----:B------:R-:W-:Y:S05]  /*0550*/  @P0 BRA `(.L_x_9) ;  /* 0x00000004000c0947 */ /* 0x000fea0003800000 */
[----:B------:R-:W-:Y:S01]  /*0560*/  ELECT P0, URZ, PT ;  /* 0x0000000000ff782f */ /* 0x000fe20003800000 */
[----:B------:R-:W-:-:S12]  /*0570*/  BSSY.RECONVERGENT B0, `(.L_x_9) ;  /* 0x0000041000007945 */ /* 0x000fd80003800200 */
[----:B------:R-:W-:Y:S05]  /*0580*/  @!P0 BRA `(.L_x_10) ;  /* 0x0000000000fc8947 */ /* 0x000fea0003800000 */
[----:B------:R-:W1:Y:S01]  /*0590*/  S2UR UR5, SR_CgaCtaId ;  /* 0x00000000000579c3 */ /* 0x000e620000008800 */
[----:B------:R-:W-:Y:S01]  /*05a0*/  UMOV UR7, 0x400 ;  /* 0x0000040000077882 */ /* 0x000fe20000000000 */
[----:B------:R-:W-:Y:S02]  /*05b0*/  UMOV UR4, 0x1 ;  /* 0x0000000100047882 */ /* 0x000fe40000000000 */
[----:B------:R-:W-:-:S04]  /*05c0*/  UIADD3 UR8, UPT, UPT, -UR4, 0x100000, URZ ;  /* 0x0010000004087890 */ /* 0x000fc8000fffe1ff */
[----:B------:R-:W-:Y:S02]  /*05d0*/  USHF.L.U32 UR9, UR8, 0xb, URZ ;  /* 0x0000000b08097899 */ /* 0x000fe400080006ff */
[----:B------:R-:W-:Y:S02]  /*05e0*/  USHF.L.U32 UR8, UR8, 0x1, URZ ;  /* 0x0000000108087899 */ /* 0x000fe400080006ff */
[----:B-1----:R-:W-:Y:S01]  /*05f0*/  ULEA UR5, UR5, UR7, 0x18 ;  /* 0x0000000705057291 */ /* 0x002fe2000f8ec0ff */
[----:B------:R-:W1:Y:S11]  /*0600*/  FENCE.VIEW.ASYNC.S ;  /* 0x00000000000073c6 */ /* 0x000e760000000000 */
[----:B-1----:R1:W2:Y:S01]  /*0610*/  SYNCS.EXCH.64 URZ, [UR5], UR8 ;  /* 0x0000000805ff75b2 */ /* 0x0022a20008000100 */
[----:B------:R1:W3:Y:S01]  /*0620*/  SYNCS.EXCH.64 URZ, [UR5+0xd8], UR8 ;  /* 0x0000d80805ff75b2 */ /* 0x0002e20008000100 */
[----:B------:R1:W4:Y:S01]  /*0630*/  SYNCS.EXCH.64 URZ, [UR5+0x8], UR8 ;  /* 0x0000080805ff75b2 */ /* 0x0003220008000100 */
[----:B------:R1:W1:Y:S01]  /*0640*/  SYNCS.EXCH.64 URZ, [UR5+0xe0], UR8 ;  /* 0x0000e00805ff75b2 */ /* 0x0002620008000100 */
        /* <DEDUP_REMOVED lines=50> */
[----:B--234-:R-:W-:Y:S01]  /*0970*/  NOP ;  /* 0x0000000000007918 */ /* 0x01cfe20000000000 */
.L_x_10:
[----:B-1----:R-:W-:Y:S05]  /*0980*/  BSYNC.RECONVERGENT B0 ;  /* 0x0000000000007941 */ /* 0x002fea0003800200 */
.L_x_9:
[----:B------:R-:W1:Y:S01]  /*0990*/  SHFL.IDX PT, R2, R105, RZ, 0x1f ;  /* 0x00001fff69027589 */ /* 0x000e6200000e0000 */
[----:B------:R-:W-:Y:S01]  /*09a0*/  NOP ;  /* 0x0000000000007918 */ /* 0x000fe20000000000 */
[----:B-1----:R-:W-:-:S13]  /*09b0*/  ISETP.NE.AND P0, PT, R2, 0x1, PT ;  /* 0x000000010200780c */ /* 0x002fda0003f05270 */
[----:B------:R-:W-:Y:S05]  /*09c0*/  @P0 BRA `(.L_x_11) ;  /* 0x0000000000400947 */ /* 0x000fea0003800000 */
[----:B------:R-:W1:Y:S01]  /*09d0*/  S2UR UR7, SR_CgaCtaId ;  /* 0x00000000000779c3 */ /* 0x000e620000008800 */
[----:B------:R-:W-:Y:S01]  /*09e0*/  UMOV UR8, 0x400 ;  /* 0x0000040000087882 */ /* 0x000fe20000000000 */
[----:B------:R-:W-:Y:S01]  /*09f0*/  UMOV UR5, 0x20 ;  /* 0x0000002000057882 */ /* 0x000fe20000000000 */
[----:B------:R-:W-:Y:S01]  /*0a00*/  UMOV UR4, 0x80 ;  /* 0x0000008000047882 */ /* 0x000fe20000000000 */
[----:B------:R-:W-:Y:S01]  /*0a10*/  ELECT P0, URZ, PT ;  /* 0x0000000000ff782f */ /* 0x000fe20003800000 */
[----:B-1----:R-:W-:Y:S02]  /*0a20*/  ULEA UR7, UR7, UR8, 0x18 ;  /* 0x0000000807077291 */ /* 0x002fe4000f8ec0ff */
[----:B------:R-:W-:-:S04]  /*0a30*/  UIADD3 UR8, UPT, UPT, -UR5, 0x100000, URZ ;  /* 0x0010000005087890 */ /* 0x000fc8000fffe1ff */
[----:B------:R-:W-:Y:S02]  /*0a40*/  USHF.L.U32 UR9, UR8, 0xb, URZ ;  /* 0x0000000b08097899 */ /* 0x000fe400080006ff */
[----:B------:R-:W-:Y:S02]  /*0a50*/  USHF.L.U32 UR8, UR8, 0x1, URZ ;  /* 0x0000000108087899 */ /* 0x000fe400080006ff */
[----:B------:R-:W-:-:S04]  /*0a60*/  UIADD3 UR4, UPT, UPT, -UR4, 0x100000, URZ ;  /* 0x0010000004047890 */ /* 0x000fc8000fffe1ff */
[----:B------:R-:W-:Y:S02]  /*0a70*/  USHF.L.U32 UR5, UR4, 0xb, URZ ;  /* 0x0000000b04057899 */ /* 0x000fe400080006ff */
[----:B------:R-:W-:Y:S01]  /*0a80*/  USHF.L.U32 UR4, UR4, 0x1, URZ ;  /* 0x0000000104047899 */ /* 0x000fe200080006ff */
[----:B------:R-:W1:Y:S03]  /*0a90*/  FENCE.VIEW.ASYNC.S ;  /* 0x00000000000073c6 */ /* 0x000e660000000000 */
[----:B-1----:R1:W2:Y:S08]  /*0aa0*/  SYNCS.EXCH.64 URZ, [UR7+0x1b0], UR8 ;  /* 0x0001b00807ff75b2 */ /* 0x0022b00008000100 */
[----:B------:R1:W3:Y:S01]  /*0ab0*/  SYNCS.EXCH.64 URZ, [UR7+0x1b8], UR4 ;  /* 0x0001b80407ff75b2 */ /* 0x0002e20008000100 */
[----:B------:R-:W-:Y:S01]  /*0ac0*/  NOP ;  /* 0x0000000000007918 */ /* 0x000fe20000000000 */
.L_x_11:
[----:B------:R-:W4:Y:S01]  /*0ad0*/  SHFL.IDX PT, R2, R105, RZ, 0x1f ;  /* 0x00001fff69027589 */ /* 0x000f2200000e0000 */
[----:B------:R-:W-:Y:S01]  /*0ae0*/  NOP ;  /* 0x0000000000007918 */ /* 0x000fe20000000000 */
[----:B----4-:R-:W-:-:S13]  /*0af0*/  ISETP.NE.AND P0, PT, R2, 0x3, PT ;  /* 0x000000030200780c */ /* 0x010fda0003f05270 */
[----:B------:R-:W-:Y:S05]  /*0b00*/  @P0 BRA `(.L_x_12) ;  /* 0x0000000000300947 */ /* 0x000fea0003800000 */
[----:B-1----:R-:W1:Y:S01]  /*0b10*/  S2UR UR5, SR_CgaCtaId ;  /* 0x00000000000579c3 */ /* 0x002e620000008800 */
[----:B------:R-:W-:Y:S01]  /*0b20*/  UMOV UR7, 0x400 ;  /* 0x0000040000077882 */ /* 0x000fe20000000000 */
[----:B------:R-:W-:Y:S01]  /*0b30*/  UMOV UR4, 0x20 ;  /* 0x0000002000047882 */ /* 0x000fe20000000000 */
[----:B------:R-:W-:Y:S01]  /*0b40*/  ELECT P0, URZ, PT ;  /* 0x0000000000ff782f */ /* 0x000fe20003800000 */
[----:B------:R-:W-:-:S04]  /*0b50*/  UIADD3 UR8, UPT, UPT, -UR4, 0x100000, URZ ;  /* 0x0010000004087890 */ /* 0x000fc8000fffe1ff */
[----:B------:R-:W-:Y:S02]  /*0b60*/  USHF.L.U32 UR9, UR8, 0xb, URZ ;  /* 0x0000000b08097899 */ /* 0x000fe400080006ff */
[----:B------:R-:W-:Y:S02]  /*0b70*/  USHF.L.U32 UR8, UR8, 0x1, URZ ;  /* 0x0000000108087899 */ /* 0x000fe400080006ff */
[----:B-1----:R-:W-:Y:S01]  /*0b80*/  ULEA UR5, UR5, UR7, 0x18 ;  /* 0x0000000705057291 */ /* 0x002fe2000f8ec0ff */
[----:B------:R-:W1:Y:S11]  /*0b90*/  FENCE.VIEW.ASYNC.S ;  /* 0x00000000000073c6 */ /* 0x000e760000000000 */
[----:B-1----:R4:W1:Y:S01]  /*0ba0*/  SYNCS.EXCH.64 URZ, [UR5+0x1c0], UR8 ;  /* 0x0001c00805ff75b2 */ /* 0x0028620008000100 */
[----:B------:R4:W1:Y:S02]  /*0bb0*/  SYNCS.EXCH.64 URZ, [UR5+0x1c8], UR8 ;  /* 0x0001c80805ff75b2 */ /* 0x0008640008000100 */
[----:B----4-:R-:W-:Y:S01]  /*0bc0*/  NOP ;  /* 0x0000000000007918 */ /* 0x010fe20000000000 */
.L_x_12:
[----:B------:R-:W4:Y:S01]  /*0bd0*/  SHFL.IDX PT, R2, R105, RZ, 0x1f ;  /* 0x00001fff69027589 */ /* 0x000f2200000e0000 */
[----:B------:R-:W-:Y:S01]  /*0be0*/  NOP ;  /* 0x0000000000007918 */ /* 0x000fe20000000000 */
[----:B----4-:R-:W-:-:S13]  /*0bf0*/  ISETP.NE.AND P0, PT, R2, 0x4, PT ;  /* 0x000000040200780c */ /* 0x010fda0003f05270 */
[----:B------:R-:W-:Y:S05]  /*0c00*/  @P0 BRA `(.L_x_13) ;  /* 0x0000000000440947 */ /* 0x000fea0003800000 */
[----:B-1----:R-:W1:Y:S01]  /*0c10*/  S2UR UR5, SR_CgaCtaId ;  /* 0x00000000000579c3 */ /* 0x002e620000008800 */
[----:B------:R-:W-:Y:S01]  /*0c20*/  UMOV UR8, 0x100 ;  /* 0x0000010000087882 */ /* 0x000fe20000000000 */
[----:B------:R-:W-:Y:S01]  /*0c30*/  UMOV UR7, 0x400 ;  /* 0x0000040000077882 */ /* 0x000fe20000000000 */
[----:B------:R-:W-:Y:S01]  /*0c40*/  USEL UR8, UR8, 0xe0, UP1 ;  /* 0x000000e008087887 */ /* 0x000fe20008800000 */
[----:B------:R-:W-:Y:S01]  /*0c50*/  UMOV UR4, 0x1 ;  /* 0x0000000100047882 */ /* 0x000fe20000000000 */
[----:B------:R-:W-:Y:S01]  /*0c60*/  ELECT P0, URZ, PT ;  /* 0x0000000000ff782f */ /* 0x000fe20003800000 */
[----:B------:R-:W-:-:S04]  /*0c70*/  UIADD3 UR10, UPT, UPT, -UR4, 0x100000, URZ ;  /* 0x00100000040a7890 */ /* 0x000fc8000fffe1ff */
[----:B------:R-:W-:Y:S02]  /*0c80*/  USHF.L.U32 UR11, UR10, 0xb, URZ ;  /* 0x0000000b0a0b7899 */ /* 0x000fe400080006ff */
[----:B------:R-:W-:Y:S02]  /*0c90*/  USHF.L.U32 UR10, UR10, 0x1, URZ ;  /* 0x000000010a0a7899 */ /* 0x000fe400080006ff */
        /* <DEDUP_REMOVED lines=8> */
.L_x_13:
[----:B------:R-:W4:Y:S01]  /*0d20*/  SHFL.IDX PT, R2, R105, RZ, 0x1f ;  /* 0x00001fff69027589 */ /* 0x000f2200000e0000 */
[----:B------:R-:W-:Y:S01]  /*0d30*/  NOP ;  /* 0x0000000000007918 */ /* 0x000fe20000000000 */
[----:B----4-:R-:W-:-:S13]  /*0d40*/  ISETP.NE.AND P0, PT, R2, 0x5, PT ;  /* 0x000000050200780c */ /* 0x010fda0003f05270 */
[----:B------:R-:W-:Y:S05]  /*0d50*/  @P0 BRA `(.L_x_14) ;  /* 0x0000000000480947 */ /* 0x000fea0003800000 */
[----:B-1----:R-:W1:Y:S01]  /*0d60*/  S2UR UR7, SR_CgaCtaId ;  /* 0x00000000000779c3 */ /* 0x002e620000008800 */
        /* <DEDUP_REMOVED lines=12> */
[----:B-1----:R4:W1:Y:S08]  /*0e30*/  SYNCS.EXCH.64 URZ, [UR7+0x1e0], UR8 ;  /* 0x0001e00807ff75b2 */ /* 0x0028700008000100 */
[----:B------:R4:W1:Y:S01]  /*0e40*/  SYNCS.EXCH.64 URZ, [UR7+0x1f0], UR4 ;  /* 0x0001f00407ff75b2 */ /* 0x0008620008000100 */
[----:B------:R4:W1:Y:S01]  /*0e50*/  SYNCS.EXCH.64 URZ, [UR7+0x1e8], UR8 ;  /* 0x0001e80807ff75b2 */ /* 0x0008620008000100 */
[----:B------:R4:W1:Y:S02]  /*0e60*/  SYNCS.EXCH.64 URZ, [UR7+0x1f8], UR4 ;  /* 0x0001f80407ff75b2 */ /* 0x0008640008000100 */
[----:B----4-:R-:W-:Y:S01]  /*0e70*/  NOP ;  /* 0x0000000000007918 */ /* 0x010fe20000000000 */
.L_x_14:
[----:B-1----:R-:W1:Y:S01]  /*0e80*/  S2UR UR8, SR_CTAID.X ;  /* 0x00000000000879c3 */ /* 0x002e620000002500 */
[----:B------:R-:W-:-:S05]  /*0e90*/  CS2R.32 R95, SR_CgaSize ;  /* 0x00000000005f7805 */ /* 0x000fca0000008a00 */
[----:B------:R-:W-:-:S05]  /*0ea0*/  IMAD R95, R95, -0xa0, RZ ;  /* 0xffffff605f5f7824 */ /* 0x000fca00078e02ff */
[----:B------:R-:W-:-:S14]  /*0eb0*/  R2UR UR7, R95 ;  /* 0x000000005f0772ca */ /* 0x000fdc00000e0000 */
[----:B------:R-:W4:Y:S01]  /*0ec0*/  LDCU UR7, c[0x0][UR7+0x2b0] ;  /* 0x00005600070777ac */ /* 0x000f220008000800 */
[----:B------:R-:W1:Y:S01]  /*0ed0*/  S2R R19, SR_CTAID.Z ;  /* 0x0000000000137919 */ /* 0x000e620000002700 */
[----:B------:R-:W-:Y:S01]  /*0ee0*/  NOP ;  /* 0x0000000000007918 */ /* 0x000fe20000000000 */
[----:B------:R-:W-:-:S05]  /*0ef0*/  CS2R.32 R95, SR_CgaSize ;  /* 0x00000000005f7805 */ /* 0x000fca0000008a00 */
[----:B------:R-:W-:-:S05]  /*0f00*/  IMAD R95, R95, -0xa0, RZ ;  /* 0xffffff605f5f7824 */ /* 0x000fca00078e02ff */
[----:B------:R-:W-:-:S14]  /*0f10*/  R2UR UR4, R95 ;  /* 0x000000005f0472ca */ /* 0x000fdc00000e0000 */
[----:B------:R-:W2:Y:S01]  /*0f20*/  LDCU UR4, c[0x0][UR4+0x2b4] ;  /* 0x00005680040477ac */ /* 0x000ea20008000800 */
[----:B------:R-:W3:Y:S08]  /*0f30*/  S2UR UR5, SR_CTAID.Y ;  /* 0x00000000000579c3 */ /* 0x000ef00000002600 */
[----:B------:R-:W2:Y:S01]  /*0f40*/  LDC R9, c[0x0][0xb24] ;  /* 0x0002c900ff097b82 */ /* 0x000ea20000000800 */
[----:B-1----:R-:W-:-:S02]  /*0f50*/  I2FP.F32.U32 R5, UR8 ;  /* 0x0000000800057c45 */ /* 0x002fc40008201000 */
[----:B------:R-:W-:-:S05]  /*0f60*/  CS2R.32 R3, SR_CgaSize ;  /* 0x0000000000037805 */ /* 0x000fca0000008a00 */
[----:B------:R-:W-:-:S06]  /*0f70*/  IMAD R3, R3, -0xa0, RZ ;  /* 0xffffff6003037824 */ /* 0x000fcc00078e02ff */
[----:B------:R-:W1:Y:S01]  /*0f80*/  LDC R3, c[0x0][R3+0x2a0] ;  /* 0x0000a80003037b82 */ /* 0x000e620000000800 */
[----:B------:R-:W-:Y:S01]  /*0f90*/  MOV R95, UR8 ;  /* 0x00000008005f7c02 */ /* 0x000fe20008000f00 */
[----:B----4-:R-:W-:Y:S01]  /*0fa0*/  FMUL R5, R5, UR7 ;  /* 0x0000000705057c20 */ /* 0x010fe20008400000 */
[----:B---3--:R-:W-:Y:S02]  /*0fb0*/  I2FP.F32.U32 R4, UR5 ;  /* 0x0000000500047c45 */ /* 0x008fe40008201000 */
[----:B------:R-:W-:-:S05]  /*0fc0*/  CS2R.32 R2, SR_CgaSize ;  /* 0x0000000000027805 */ /* 0x000fca0000008a00 */
[----:B------:R-:W-:-:S06]  /*0fd0*/  IMAD R2, R2, -0xa0, RZ ;  /* 0xffffff6002027824 */ /* 0x000fcc00078e02ff */
[----:B------:R-:W3:Y:S01]  /*0fe0*/  LDC R2, c[0x0][R2+0x2a4] ;  /* 0x0000a90002027b82 */ /* 0x000ee20000000800 */
[----:B------:R-:W4:Y:S01]  /*0ff0*/  F2I.U32.TRUNC.NTZ R92, R5 ;  /* 0x00000005005c7305 */ /* 0x000f22000020f000 */
[----:B------:R-:W-:Y:S01]  /*1000*/  MOV R93, UR5 ;  /* 0x00000005005d7c02 */ /* 0x000fe20008000f00 */
[----:B--2---:R-:W-:-:S05]  /*1010*/  FMUL R4, R4, UR4 ;  /* 0x0000000404047c20 */ /* 0x004fca0008400000 */
[----:B------:R-:W-:Y:S01]  /*1020*/  BAR.SYNC.DEFER_BLOCKING 0x0 ;  /* 0x0000000000007b1d */ /* 0x000fe20000010000 */
[----:B------:R-:W-:-:S05]  /*1030*/  ISETP.GE.AND P0, PT, R9, 0x1, PT ;  /* 0x000000010900780c */ /* 0x000fca0003f06270 */
[----:B------:R-:W2:Y:S01]  /*1040*/  F2I.U32.TRUNC.NTZ R79, R4 ;  /* 0x00000004004f7305 */ /* 0x000ea2000020f000 */
[----:B----4-:R-:W-:-:S05]  /*1050*/  IADD3 R92, PT, PT, -R92, RZ, RZ ;  /* 0x000000ff5c5c7210 */ /* 0x010fca0007ffe1ff */
[----:B-1----:R-:W-:Y:S01]  /*1060*/  IMAD R92, R3, R92, UR8 ;  /* 0x00000008035c7e24 */ /* 0x002fe2000f8e025c */
[----:B--2---:R-:W-:-:S05]  /*1070*/  IADD3 R79, PT, PT, -R79, RZ, RZ ;  /* 0x000000ff4f4f7210 */ /* 0x004fca0007ffe1ff */
[----:B---3--:R-:W-:Y:S01]  /*1080*/  IMAD R79, R2, R79, UR5 ;  /* 0x00000005024f7e24 */ /* 0x008fe2000f8e024f */
[----:B------:R-:W-:Y:S06]  /*1090*/  @!P0 BRA `(.L_x_15) ;  /* 0x0000000000b88947 */ /* 0x000fec0003800000 */
[----:B------:R-:W1:Y:S01]  /*10a0*/  LDC.64 R4, c[0x0][0xb18] ;  /* 0x0002c600ff047b82 */ /* 0x000e620000000a00 */
[----:B------:R-:W-:-:S07]  /*10b0*/  ISETP.NE.AND P0, PT, R9, 0x1, PT ;  /* 0x000000010900780c */ /* 0x000fce0003f05270 */
[----:B------:R-:W2:Y:S08]  /*10c0*/  LDC R10, c[0x0][0xb0c] ;  /* 0x0002c300ff0a7b82 */ /* 0x000eb00000000800 */
[----:B------:R-:W3:Y:S08]  /*10d0*/  LDC R11, c[0x0][0x370] ;  /* 0x0000dc00ff0b7b82 */ /* 0x000ef00000000800 */
[----:B------:R-:W4:Y:S01]  /*10e0*/  LDC R12, c[0x0][0x374] ;  /* 0x0000dd00ff0c7b82 */ /* 0x000f220000000800 */
[----:B-1----:R-:W-:-:S07]  /*10f0*/  ISETP.NE.AND P1, PT, R4, 0x1, PT ;  /* 0x000000010400780c */ /* 0x002fce0003f25270 */
[----:B------:R-:W3:Y:S01]  /*1100*/  LDC.64 R6, c[0x0][0xb10] ;  /* 0x0002c400ff067b82 */ /* 0x000ee20000000a00 */
[----:B--2---:R-:W-:-:S07]  /*1110*/  ISETP.NE.AND P3, PT, R10, 0x1, PT ;  /* 0x000000010a00780c */ /* 0x004fce0003f65270 */
[----:B------:R-:W1:Y:S08]  /*1120*/  LDC R8, c[0x0][0xb20] ;  /* 0x0002c800ff087b82 */ /* 0x000e700000000800 */
[----:B------:R-:W2:Y:S01]  /*1130*/  LDC.64 R2, c[0x0][0xb28] ;  /* 0x0002ca00ff027b82 */ /* 0x000ea20000000a00 */
[----:B----4-:R-:W-:-:S04]  /*1140*/  IMAD.HI.U32 R13, R12, R5, RZ ;  /* 0x000000050c0d7227 */ /* 0x010fc800078e00ff */
[----:B------:R-:W-:-:S04]  /*1150*/  IMAD.HI.U32 R5, R93, R5, RZ ;  /* 0x000000055d057227 */ /* 0x000fc800078e00ff */
[----:B---3--:R-:W-:-:S04]  /*1160*/  IMAD.HI.U32 R14, R11, R6, RZ ;  /* 0x000000060b0e7227 */ /* 0x008fc800078e00ff */
[----:B------:R-:W-:Y:S01]  /*1170*/  IMAD.HI.U32 R16, R95, R6, RZ ;  /* 0x000000065f107227 */ /* 0x000fe200078e00ff */
[-C--:B------:R-:W-:Y:S02]  /*1180*/  @P3 SHF.R.U32.HI R11, RZ, R7.reuse, R14 ;  /* 0x00000007ff0b3219 */ /* 0x080fe4000001160e */
[-C--:B-1----:R-:W-:Y:S02]  /*1190*/  @P1 SHF.R.U32.HI R12, RZ, R8.reuse, R13 ;  /* 0x00000008ff0c1219 */ /* 0x082fe4000001160d */
[----:B------:R-:W-:Y:S02]  /*11a0*/  SHF.R.U32.HI R8, RZ, R8, R5 ;  /* 0x00000008ff087219 */ /* 0x000fe40000011605 */
[----:B------:R-:W-:Y:S02]  /*11b0*/  SHF.R.U32.HI R16, RZ, R7, R16 ;  /* 0x00000007ff107219 */ /* 0x000fe40000011610 */
[----:B------:R-:W-:Y:S01]  /*11c0*/  SEL R5, R93, R8, !P1 ;  /* 0x000000085d057207 */ /* 0x000fe20004800000 */
[----:B--2---:R-:W-:Y:S01]  /*11d0*/  IMAD.HI.U32 R14, R12, R2, RZ ;  /* 0x000000020c0e7227 */ /* 0x004fe200078e00ff */
[----:B------:R-:W-:-:S03]  /*11e0*/  SEL R7, R95, R16, !P3 ;  /* 0x000000105f077207 */ /* 0x000fc60005800000 */
[----:B------:R-:W-:Y:S01]  /*11f0*/  IMAD.HI.U32 R6, R11, R2, RZ ;  /* 0x000000020b067227 */ /* 0x000fe200078e00ff */
[----:B------:R-:W-:-:S04]  /*1200*/  @P0 SHF.R.U32.HI R12, RZ, R3, R14 ;  /* 0x00000003ff0c0219 */ /* 0x000fc8000001160e */
[----:B------:R-:W-:Y:S01]  /*1210*/  @P0 SHF.R.U32.HI R11, RZ, R3, R6 ;  /* 0x00000003ff0b0219 */ /* 0x000fe20000011606 */
[----:B------:R-:W-:-:S04]  /*1220*/  IMAD R12, R12, R9, RZ ;  /* 0x000000090c0c7224 */ /* 0x000fc800078e02ff */
[----:B------:R-:W-:Y:S01]  /*1230*/  IMAD R6, R11, R9, RZ ;  /* 0x000000090b067224 */ /* 0x000fe200078e02ff */
[----:B------:R-:W-:-:S04]  /*1240*/  ISETP.GE.AND P1, PT, R5, R12, PT ;  /* 0x0000000c0500720c */ /* 0x000fc80003f26270 */
[----:B------:R-:W-:Y:S01]  /*1250*/  ISETP.GE.OR P1, PT, R7, R6, P1 ;  /* 0x000000060700720c */ /* 0x000fe20000f26670 */
[----:B------:R-:W-:-:S05]  /*1260*/  IMAD.HI.U32 R6, R5, R2, RZ ;  /* 0x0000000205067227 */ /* 0x000fca00078e00ff */
[----:B------:R-:W-:-:S04]  /*1270*/  SHF.R.U32.HI R6, RZ, R3, R6 ;  /* 0x00000003ff067219 */ /* 0x000fc80000011606 */
[----:B------:R-:W-:-:S03]  /*1280*/  SEL R6, R5, R6, !P0 ;  /* 0x0000000605067207 */ /* 0x000fc60004000000 */
[----:B------:R-:W-:Y:S01]  /*1290*/  @!P1 IMAD.HI.U32 R8, R7, R2, RZ ;  /* 0x0000000207089227 */ /* 0x000fe200078e00ff */
[----:B------:R-:W-:-:S04]  /*12a0*/  IADD3 R2, PT, PT, -R6, RZ, RZ ;  /* 0x000000ff06027210 */ /* 0x000fc80007ffe1ff */
[----:B------:R-:W-:Y:S01]  /*12b0*/  @!P1 SHF.R.U32.HI R8, RZ, R3, R8 ;  /* 0x00000003ff089219 */ /* 0x000fe20000011608 */
[----:B------:R-:W-:-:S03]  /*12c0*/  IMAD R2, R9, R2, R5 ;  /* 0x0000000209027224 */ /* 0x000fc600078e0205 */
[----:B------:R-:W-:Y:S02]  /*12d0*/  @!P1 SEL R3, R7, R8, !P0 ;  /* 0x0000000807039207 */ /* 0x000fe40004000000 */
[----:B------:R-:W-:-:S03]  /*12e0*/  IADD3 R8, PT, PT, -R5, RZ, RZ ;  /* 0x000000ff05087210 */ /* 0x000fc60007ffe1ff */
[--C-:B------:R-:W-:Y:S02]  /*12f0*/  @!P1 IMAD.IADD R6, R6, 0x1, -R3.reuse ;  /* 0x0000000106069824 */ /* 0x100fe400078e0a03 */
[----:B------:R-:W-:Y:S01]  /*1300*/  @!P1 IMAD R3, R2, R11, R3 ;  /* 0x0000000b02039224 */ /* 0x000fe200078e0203 */
[----:B------:R-:W-:Y:S01]  /*1310*/  IADD3 R2, PT, PT, -R7, RZ, RZ ;  /* 0x000000ff07027210 */ /* 0x000fe20007ffe1ff */
[----:B------:R-:W-:Y:S02]  /*1320*/  @!P1 IMAD R5, R6, R9, R7 ;  /* 0x0000000906059224 */ /* 0x000fe400078e0207 */
[----:B------:R-:W-:Y:S02]  /*1330*/  IMAD R8, R4, R8, R93 ;  /* 0x0000000804087224 */ /* 0x000fe400078e025d */
[----:B------:R-:W-:Y:S02]  /*1340*/  @!P1 IMAD.MOV.U32 R7, RZ, RZ, R3 ;  /* 0x000000ffff079224 */ /* 0x000fe400078e0003 */
[----:B------:R-:W-:-:S02]  /*1350*/  IMAD R2, R10, R2, R95 ;  /* 0x000000020a027224 */ /* 0x000fc400078e025f */
[----:B------:R-:W-:Y:S02]  /*1360*/  IMAD R93, R5, R4, R8 ;  /* 0x00000004055d7224 */ /* 0x000fe400078e0208 */
[----:B------:R-:W-:Y:S02]  /*1370*/  IMAD R95, R7, R10, R2 ;  /* 0x0000000a075f7224 */ /* 0x000fe400078e0202 */
.L_x_15:
[----:B------:R-:W1:Y:S01]  /*1380*/  LDCU UR4, c[0x0][0xb30] ;  /* 0x00016600ff0477ac */ /* 0x000e620008000800 */
[----:B------:R-:W2:Y:S08]  /*1390*/  S2UR UR48, SR_CgaCtaId ;  /* 0x00000000003079c3 */ /* 0x000eb00000008800 */
[----:B------:R-:W3:Y:S01]  /*13a0*/  LDC R40, c[0x0][0xb24] ;  /* 0x0002c900ff287b82 */ /* 0x000ee20000000800 */
[----:B-1----:R-:W-:-:S09]  /*13b0*/  UISETP.NE.AND UP0, UPT, UR4, 0x1, UPT ;  /* 0x000000010400788c */ /* 0x002fd2000bf05270 */
[----:B--2---:R-:W-:Y:S05]  /*13c0*/  BRA.U UP0, `(.L_x_16) ;  /* 0x0000000100407547 */ /* 0x004fea000b800000 */
[----:B------:R-:W1:Y:S08]  /*13d0*/  LDC.64 R4, c[0x0][0xb10] ;  /* 0x0002c400ff047b82 */ /* 0x000e700000000a00 */
[----:B------:R-:W2:Y:S08]  /*13e0*/  LDC.64 R2, c[0x0][0xb18] ;  /* 0x0002c600ff027b82 */ /* 0x000eb00000000a00 */
[----:B------:R-:W4:Y:S08]  /*13f0*/  LDC R6, c[0x0][0xb20] ;  /* 0x0002c800ff067b82 */ /* 0x000f300000000800 */
[----:B------:R-:W3:Y:S01]  /*1400*/  LDC R8, c[0x0][0xb0c] ;  /* 0x0002c300ff087b82 */ /* 0x000ee20000000800 */
[----:B-1----:R-:W-:-:S05]  /*1410*/  IMAD.HI.U32 R4, R95, R4, RZ ;  /* 0x000000045f047227 */ /* 0x002fca00078e00ff */
[----:B------:R-:W-:Y:S01]  /*1420*/  SHF.R.U32.HI R4, RZ, R5, R4 ;  /* 0x00000005ff047219 */ /* 0x000fe20000011604 */
[----:B--2---:R-:W-:Y:S01]  /*1430*/  IMAD.HI.U32 R3, R93, R3, RZ ;  /* 0x000000035d037227 */ /* 0x004fe200078e00ff */
[----:B------:R-:W-:-:S04]  /*1440*/  ISETP.NE.AND P0, PT, R2, 0x1, PT ;  /* 0x000000010200780c */ /* 0x000fc80003f05270 */
[----:B----4-:R-:W-:-:S04]  /*1450*/  SHF.R.U32.HI R6, RZ, R6, R3 ;  /* 0x00000006ff067219 */ /* 0x010fc80000011603 */
[----:B------:R-:W-:Y:S02]  /*1460*/  SEL R3, R93, R6, !P0 ;  /* 0x000000065d037207 */ /* 0x000fe40004000000 */
[----:B---3--:R-:W-:-:S04]  /*1470*/  ISETP.NE.AND P1, PT, R8, 0x1, PT ;  /* 0x000000010800780c */ /* 0x008fc80003f25270 */
[----:B------:R-:W-:-:S05]  /*1480*/  SEL R4, R95, R4, !P1 ;  /* 0x000000045f047207 */ /* 0x000fca0004800000 */
[----:B------:R-:W-:Y:S02]  /*1490*/  IMAD.IADD R5, R3, 0x1, -R4 ;  /* 0x0000000103057824 */ /* 0x000fe400078e0a04 */
[----:B------:R-:W-:Y:S02]  /*14a0*/  IMAD.IADD R3, R4, 0x1, -R3 ;  /* 0x0000000104037824 */ /* 0x000fe400078e0a03 */
[----:B------:R-:W-:Y:S02]  /*14b0*/  IMAD R95, R5, R8, R95 ;  /* 0x00000008055f7224 */ /* 0x000fe400078e025f */
[----:B------:R-:W-:-:S07]  /*14c0*/  IMAD R93, R3, R2, R93 ;  /* 0x00000002035d7224 */ /* 0x000fce00078e025d */
.L_x_16:
[----:B------:R-:W-:Y:S01]  /*14d0*/  BAR.SYNC.DEFER_BLOCKING 0x0 ;  /* 0x0000000000007b1d */ /* 0x000fe20000010000 */
[----:B------:R-:W-:Y:S01]  /*14e0*/  UISETP.NE.AND UP0, UPT, UR6, 0x2, UPT ;  /* 0x000000020600788c */ /* 0x000fe2000bf05270 */
[----:B------:R-:W-:Y:S02]  /*14f0*/  ISETP.NE.OR P0, PT, R0, 0x2, !P2 ;  /* 0x000000020000780c */ /* 0x000fe40005705670 */
[----:B------:R-:W-:-:S06]  /*1500*/  LOP3.LUT R2, R99, 0x1f, RZ, 0xc0, !PT ;  /* 0x0000001f63027812 */ /* 0x000fcc00078ec0ff */
[----:B------:R-:W-:Y:S05]  /*1510*/  BRA.U UP0, `(.L_x_17) ;  /* 0x00000025003c7547 */ /* 0x000fea000b800000 */
[----:B------:R-:W1:Y:S01]  /*1520*/  LDCU UR6, c[0x0][0x388] ;  /* 0x00007100ff0677ac */ /* 0x000e620008000800 */
[----:B------:R-:W2:Y:S01]  /*1530*/  LDC R11, c[0x0][0x370] ;  /* 0x0000dc00ff0b7b82 */ /* 0x000ea20000000800 */
[----:B------:R-:W-:Y:S01]  /*1540*/  PLOP3.LUT P1, PT, PT, PT, UP1, 0x80, 0x8 ;  /* 0x000000000008781c */ /* 0x000fe20003f2f018 */
[----:B------:R-:W-:Y:S01]  /*1550*/  IMAD.MOV.U32 R12, RZ, RZ, RZ ;  /* 0x000000ffff0c7224 */ /* 0x000fe200078e00ff */
[----:B------:R-:W4:Y:S01]  /*1560*/  LDCU UR4, c[0x0][0x38c] ;  /* 0x00007180ff0477ac */ /* 0x000f220008000800 */
[----:B------:R-:W-:Y:S02]  /*1570*/  ISETP.EQ.OR P5, PT, R2, RZ, P0 ;  /* 0x000000ff0200720c */ /* 0x000fe400007a2670 */
[----:B------:R-:W-:Y:S01]  /*1580*/  PLOP3.LUT P1, PT, P1, PT, PT, 0x8, 0x80 ;  /* 0x000000000080781c */ /* 0x000fe20000f2e170 */
[----:B------:R-:W3:Y:S01]  /*1590*/  LDCU UR35, c[0x0][0x390] ;  /* 0x00007200ff2377ac */ /* 0x000ee20008000800 */
[----:B------:R-:W2:Y:S01]  /*15a0*/  LDC R0, c[0x0][0x374] ;  /* 0x0000dd00ff007b82 */ /* 0x000ea20000000800 */
[----:B------:R-:W2:Y:S01]  /*15b0*/  LDCU.64 UR36, c[0x0][0x348] ;  /* 0x00006900ff2477ac */ /* 0x000ea20008000a00 */
[----:B------:R-:W-:Y:S01]  /*15c0*/  UMOV UR33, 0x1 ;  /* 0x0000000100217882 */ /* 0x000fe20000000000 */
[----:B------:R-:W-:Y:S01]  /*15d0*/  UMOV UR32, URZ ;  /* 0x000000ff00207c82 */ /* 0x000fe20008000000 */
[----:B-1----:R-:W-:Y:S01]  /*15e0*/  UIADD3 UR6, UPT, UPT, UR6, 0x3f, URZ ;  /* 0x0000003f06067890 */ /* 0x002fe2000fffe0ff */
[----:B------:R-:W-:Y:S01]  /*15f0*/  UMOV UR20, URZ ;  /* 0x000000ff00147c82 */ /* 0x000fe20008000000 */
[----:B------:R-:W-:-:S02]  /*1600*/  UMOV UR31, URZ ;  /* 0x000000ff001f7c82 */ /* 0x000fc40008000000 */
[----:B------:R-:W-:-:S04]  /*1610*/  USHF.R.S32.HI UR5, URZ, 0x1f, UR6 ;  /* 0x0000001fff057899 */ /* 0x000fc80008011406 */
[----:B------:R-:W-:-:S04]  /*1620*/  ULEA.HI UR5, UR5, UR6, URZ, 0x6 ;  /* 0x0000000605057291 */ /* 0x000fc8000f8f30ff */
[----:B------:R-:W-:-:S04]  /*1630*/  USHF.R.S32.HI UR5, URZ, 0x6, UR5 ;  /* 0x00000006ff057899 */ /* 0x000fc80008011405 */
[----:B----4-:R-:W-:-:S04]  /*1640*/  UIMAD UR4, UR5, UR4, URZ ;  /* 0x00000004050472a4 */ /* 0x010fc8000f8e02ff */
[----:B---3--:R-:W-:-:S04]  /*1650*/  UIMAD UR35, UR4, UR35, URZ ;  /* 0x00000023042372a4 */ /* 0x008fc8000f8e02ff */
[----:B------:R-:W-:Y:S02]  /*1660*/  UISETP.NE.AND UP2, UPT, UR35, URZ, UPT ;  /* 0x000000ff2300728c */ /* 0x000fe4000bf45270 */
[----:B------:R-:W-:-:S04]  /*1670*/  UISETP.LT.U32.AND UP0, UPT, UR35, 0x1b, UPT ;  /* 0x0000001b2300788c */ /* 0x000fc8000bf01070 */
[----:B------:R-:W-:-:S04]  /*1680*/  USEL UR34, UR35, 0x1b, UP0 ;  /* 0x0000001b23227887 */ /* 0x000fc80008000000 */
[----:B------:R-:W-:Y:S02]  /*1690*/  UIADD3 UR23, UPT, UPT, UR34, -0x1, URZ ;  /* 0xffffffff22177890 */ /* 0x000fe4000fffe0ff */
[----:B------:R-:W-:Y:S02]  /*16a0*/  @!UP2 UIADD3 UR23, UPT, UPT, UR34, URZ, URZ ;  /* 0x000000ff2217a290 */ /* 0x000fe4000fffe0ff */
[----:B------:R-:W-:Y:S02]  /*16b0*/  UIADD3 UR34, UPT, UPT, UR35, -UR34, URZ ;  /* 0x8000002223227290 */ /* 0x000fe4000fffe0ff */
[----:B--2---:R-:W-:-:S12]  /*16c0*/  UIADD3 UR23, UPT, UPT, UR23, 0x1, URZ ;  /* 0x0000000117177890 */ /* 0x004fd8000fffe0ff */
.L_x_33:
[----:B------:R-:W1:Y:S01]  /*16d0*/  S2UR UR22, SR_CgaCtaId ;  /* 0x00000000001679c3 */ /* 0x000e620000008800 */
[----:B------:R-:W-:Y:S01]  /*16e0*/  UMOV UR4, 0x400 ;  /* 0x0000040000047882 */ /* 0x000fe20000000000 */
[----:B------:R-:W-:Y:S01]  /*16f0*/  IMAD.U32 R2, RZ, RZ, UR33 ;  /* 0x00000021ff027e24 */ /* 0x000fe2000f8e00ff */
[----:B------:R-:W-:Y:S01]  /*1700*/  UISETP.NE.AND UP0, UPT, UR35, URZ, UPT ;  /* 0x000000ff2300728c */ /* 0x000fe2000bf05270 */
[----:B------:R-:W-:Y:S01]  /*1710*/  R2UR UR26, R93 ;  /* 0x000000005d1a72ca */ /* 0x000fe200000e0000 */
[----:B------:R-:W-:Y:S01]  /*1720*/  IMAD.SHL.U32 R95, R95, 0x40, RZ ;  /* 0x000000405f5f7824 */ /* 0x000fe200078e00ff */
[----:B------:R-:W-:Y:S01]  /*1730*/  UMOV UR30, URZ ;  /* 0x000000ff001e7c82 */ /* 0x000fe20008000000 */
[----:B------:R-:W-:Y:S01]  /*1740*/  SHF.L.U32 R2, R2, 0x1f, RZ ;  /* 0x0000001f02027819 */ /* 0x000fe200000006ff */
[----:B------:R-:W-:Y:S01]  /*1750*/  UMOV UR29, URZ ;  /* 0x000000ff001d7c82 */ /* 0x000fe20008000000 */
[----:B------:R-:W-:-:S08]  /*1760*/  UMOV UR28, URZ ;  /* 0x000000ff001c7c82 */ /* 0x000fd00008000000 */
[----:B------:R-:W-:Y:S02]  /*1770*/  USHF.L.U32 UR26, UR26, 0x6, URZ ;  /* 0x000000061a1a7899 */ /* 0x000fe400080006ff */
[----:B-1----:R-:W-:-:S04]  /*1780*/  ULEA UR22, UR22, UR4, 0x18 ;  /* 0x0000000416167291 */ /* 0x002fc8000f8ec0ff */
[----:B------:R-:W-:-:S09]  /*1790*/  ULEA UR4, UR32, UR22, 0x3 ;  /* 0x0000001620047291 */ /* 0x000fd2000f8e18ff */
[----:B--2---:R1:W2:Y:S01]  /*17a0*/  SYNCS.PHASECHK.TRANS64.TRYWAIT P3, [UR4+0xd8], R2 ;  /* 0x0000d802ff0075a7 */ /* 0x0042a20008061104 */
[----:B---3--:R-:W-:Y:S05]  /*17b0*/  BRA.U !UP0, `(.L_x_18) ;  /* 0x0000000508687547 */ /* 0x008fea000b800000 */
[----:B------:R-:W3:Y:S01]  /*17c0*/  LDC.64 R8, c[0x0][0x480] ;  /* 0x00012000ff087b82 */ /* 0x000ee20000000a00 */
[----:B------:R-:W4:Y:S01]  /*17d0*/  LDCU UR16, c[0x0][0x390] ;  /* 0x00007200ff1077ac */ /* 0x000f220008000800 */
[----:B------:R-:W2:Y:S06]  /*17e0*/  LDCU UR17, c[0x0][0x38c] ;  /* 0x00007180ff1177ac */ /* 0x000eac0008000800 */
[----:B------:R-:W4:Y:S01]  /*17f0*/  LDC.64 R6, c[0x0][0x488] ;  /* 0x00012200ff067b82 */ /* 0x000f220000000a00 */
[----:B------:R-:W2:Y:S01]  /*1800*/  LDCU.64 UR14, c[0x0][0x4b8] ;  /* 0x00009700ff0e77ac */ /* 0x000ea20008000a00 */
[----:B------:R-:W-:Y:S01]  /*1810*/  UIADD3 UR31, UPT, UPT, UR23, UR20, URZ ;  /* 0x00000014171f7290 */ /* 0x000fe2000fffe0ff */
[----:B------:R-:W-:-:S05]  /*1820*/  UMOV UR30, URZ ;  /* 0x000000ff001e7c82 */ /* 0x000fca0008000000 */
[----:B-1----:R-:W1:Y:S01]  /*1830*/  LDC.64 R2, c[0x0][0x490] ;  /* 0x00012400ff027b82 */ /* 0x002e620000000a00 */
[----:B------:R-:W-:Y:S01]  /*1840*/  UMOV UR18, UR32 ;  /* 0x0000002000127c82 */ /* 0x000fe20008000000 */
[----:B------:R-:W-:Y:S01]  /*1850*/  UMOV UR28, URZ ;  /* 0x000000ff001c7c82 */ /* 0x000fe20008000000 */
[----:B------:R-:W-:Y:S01]  /*1860*/  UMOV UR29, URZ ;  /* 0x000000ff001d7c82 */ /* 0x000fe20008000000 */
[----:B---3--:R-:W-:Y:S01]  /*1870*/  IMAD.HI.U32 R9, R95, R9, RZ ;  /* 0x000000095f097227 */ /* 0x008fe200078e00ff */
[----:B------:R-:W-:-:S03]  /*1880*/  ISETP.NE.AND P2, PT, R8, 0x1, PT ;  /* 0x000000010800780c */ /* 0x000fc60003f45270 */
[----:B------:R-:W3:Y:S01]  /*1890*/  LDC.64 R4, c[0x0][0x4b0] ;  /* 0x00012c00ff047b82 */ /* 0x000ee20000000a00 */
[----:B----4-:R-:W-:-:S04]  /*18a0*/  SHF.R.U32.HI R6, RZ, R6, R9 ;  /* 0x00000006ff067219 */ /* 0x010fc80000011609 */
[----:B------:R-:W-:Y:S02]  /*18b0*/  SEL R6, R95, R6, !P2 ;  /* 0x000000065f067207 */ /* 0x000fe40005000000 */
[----:B------:R-:W-:Y:S02]  /*18c0*/  ISETP.NE.AND P2, PT, R7, 0x1, PT ;  /* 0x000000010700780c */ /* 0x000fe40003f45270 */
[C---:B------:R-:W-:Y:S01]  /*18d0*/  R2UR UR4, R6.reuse ;  /* 0x00000000060472ca */ /* 0x040fe200000e0000 */
[----:B-1----:R-:W-:-:S04]  /*18e0*/  IMAD.HI.U32 R2, R6, R2, RZ ;  /* 0x0000000206027227 */ /* 0x002fc800078e00ff */
[----:B------:R-:W-:Y:S01]  /*18f0*/  IMAD.MOV R14, RZ, RZ, -R6 ;  /* 0x000000ffff0e7224 */ /* 0x000fe200078e0a06 */
[----:B------:R-:W-:-:S03]  /*1900*/  SHF.R.U32.HI R2, RZ, R3, R2 ;  /* 0x00000003ff027219 */ /* 0x000fc60000011602 */
[----:B------:R-:W-:Y:S01]  /*1910*/  IMAD R14, R8, R14, R95 ;  /* 0x0000000e080e7224 */ /* 0x000fe200078e025f */
[----:B------:R-:W-:Y:S01]  /*1920*/  R2UR UR13, R2 ;  /* 0x00000000020d72ca */ /* 0x000fe200000e0000 */
[----:B------:R-:W-:Y:S01]  /*1930*/  VOTEU.ANY UP0, P2 ;  /* 0x0000000000ff7886 */ /* 0x000fe20001000100 */
[----:B------:R-:W1:Y:S01]  /*1940*/  LDC.64 R2, c[0x0][0x4d0] ;  /* 0x00013400ff027b82 */ /* 0x000e620000000a00 */
[----:B---3--:R-:W-:Y:S02]  /*1950*/  R2UR UR8, R4 ;  /* 0x00000000040872ca */ /* 0x008fe400000e0000 */
[----:B------:R-:W-:Y:S02]  /*1960*/  R2UR UR9, R14 ;  /* 0x000000000e0972ca */ /* 0x000fe400000e0000 */
[----:B------:R-:W-:-:S06]  /*1970*/  R2UR UR6, R5 ;  /* 0x00000000050672ca */ /* 0x000fcc00000e0000 */
[----:B------:R-:W-:Y:S01]  /*1980*/  USEL UR13, UR4, UR13, !UP0 ;  /* 0x0000000d040d7287 */ /* 0x000fe2000c000000 */
[----:B------:R-:W3:Y:S05]  /*1990*/  LDCU.64 UR4, c[0x0][0x4d8] ;  /* 0x00009b00ff0477ac */ /* 0x000eea0008000a00 */
[----:B------:R-:W-:-:S04]  /*19a0*/  IMAD R9, RZ, RZ, -UR13 ;  /* 0x8000000dff097e24 */ /* 0x000fc8000f8e02ff */
[----:B------:R-:W-:Y:S01]  /*19b0*/  IMAD R9, R7, R9, R6 ;  /* 0x0000000907097224 */ /* 0x000fe200078e0206 */
[----:B-1----:R-:W-:-:S04]  /*19c0*/  R2UR UR11, R2 ;  /* 0x00000000020b72ca */ /* 0x002fc800000e0000 */
[----:B------:R-:W-:Y:S02]  /*19d0*/  R2UR UR7, R9 ;  /* 0x00000000090772ca */ /* 0x000fe400000e0000 */
[----:B------:R-:W-:-:S07]  /*19e0*/  R2UR UR12, R3 ;  /* 0x00000000030c72ca */ /* 0x000fce00000e0000 */
[----:B------:R-:W-:-:S06]  /*19f0*/  UIMAD UR11, UR9, UR8, UR11 ;  /* 0x00000008090b72a4 */ /* 0x000fcc000f8e020b */
[----:B--23--:R-:W-:-:S12]  /*1a00*/  UIMAD UR12, UR7, UR6, UR12 ;  /* 0x00000006070c72a4 */ /* 0x00cfd8000f8e020c */
.L_x_23:
[----:B------:R-:W-:Y:S01]  /*1a10*/  @!P0 MOV R3, 0x2000 ;  /* 0x0000200000038802 */ /* 0x000fe20000000f00 */
[----:B------:R-:W-:Y:S01]  /*1a20*/  ULEA UR9, UR18, UR22, 0x3 ;  /* 0x0000001612097291 */ /* 0x000fe2000f8e18ff */
[----:B----4-:R-:W-:Y:S11]  /*1a30*/  @P3 BRA `(.L_x_19) ;  /* 0x0000000000103947 */ /* 0x010ff60003800000 */
[----:B------:R-:W-:Y:S04]  /*1a40*/  MOV R2, UR33 ;  /* 0x0000002100027c02 */ /* 0x000fe80008000f00 */
[----:B------:R-:W-:Y:S04]  /*1a50*/  SHF.L.U32 R5, R2, 0x1f, RZ ;  /* 0x0000001f02057819 */ /* 0x000fe800000006ff */
[----:B------:R-:W1:Y:S02]  /*1a60*/  SYNCS.PHASECHK.TRANS64.TRYWAIT P2, [UR9+0xd8], R5 ;  /* 0x0000d805ff0075a7 */ /* 0x000e640008041109 */
[----:B-1----:R-:W-:Y:S05]  /*1a70*/  @!P2 BRA `(.L_x_20) ;  /* 0x000000580038a947 */ /* 0x002fea0003800000 */
.L_x_19:
[----:B------:R2:W-:Y:S01]  /*1a80*/  @!P0 SYNCS.ARRIVE.TRANS64 RZ, [UR9], R3 ;  /* 0x00000003ffff89a7 */ /* 0x0005e20008000009 */
[----:B------:R-:W-:Y:S04]  /*1a90*/  BSSY.RECONVERGENT B0, `(.L_x_21) ;  /* 0x0000003000007945 */ /* 0x000fe80003800200 */
[----:B------:R-:W-:Y:S05]  /*1aa0*/  @P5 BRA `(.L_x_22) ;  /* 0x0000000000045947 */ /* 0x000fea0003800000 */
[----:B------:R-:W-:Y:S05]  /*1ab0*/  BPT.TRAP 0x1 ;  /* 0x000000040000795c */ /* 0x000fea0000300000 */
.L_x_22:
[----:B------:R-:W-:Y:S05]  /*1ac0*/  BSYNC.RECONVERGENT B0 ;  /* 0x0000000000007941 */ /* 0x000fea0003800200 */
.L_x_21:
[----:B------:R-:W-:Y:S02]  /*1ad0*/  UIADD3 UR32, UPT, UPT, UR18, 0x1, URZ ;  /* 0x0000000112207890 */ /* 0x000fe4000fffe0ff */
[----:B------:R-:W-:Y:S02]  /*1ae0*/  UIMAD UR7, UR28, UR14, UR4 ;  /* 0x0000000e1c0772a4 */ /* 0x000fe4000f8e0204 */
[----:B------:R-:W-:Y:S02]  /*1af0*/  UISETP.NE.AND UP0, UPT, UR32, 0x1b, UPT ;  /* 0x0000001b2000788c */ /* 0x000fe4000bf05270 */
[----:B------:R-:W-:Y:S02]  /*1b00*/  UIMAD UR6, UR29, UR15, UR5 ;  /* 0x0000000f1d0672a4 */ /* 0x000fe4000f8e0205 */
[----:B------:R-:W-:Y:S02]  /*1b10*/  USEL UR8, URZ, 0x1, UP0 ;  /* 0x00000001ff087887 */ /* 0x000fe40008000000 */
[----:B------:R-:W-:Y:S02]  /*1b20*/  USEL UR32, UR32, URZ, UP0 ;  /* 0x000000ff20207287 */ /* 0x000fe40008000000 */
[----:B------:R-:W-:Y:S02]  /*1b30*/  ULOP3.LUT UR33, UR33, UR8, URZ, 0x3c, !UPT ;  /* 0x0000000821217292 */ /* 0x000fe4000f8e3cff */
[----:B------:R-:W-:Y:S02]  /*1b40*/  ULEA UR8, UR32, UR22, 0x3 ;  /* 0x0000001620087291 */ /* 0x000fe4000f8e18ff */
[----:B------:R-:W-:Y:S02]  /*1b50*/  ULEA UR21, UR18, UR22, 0xc ;  /* 0x0000001612157291 */ /* 0x000fe4000f8e60ff */
[----:B------:R-:W-:Y:S01]  /*1b60*/  UIADD3 UR44, UP1, UPT, UR36, 0x80, URZ ;  /* 0x00000080242c7890 */ /* 0x000fe2000ff3e0ff */
[----:B-1----:R-:W-:Y:S01]  /*1b70*/  MOV R2, UR33 ;  /* 0x0000002100027c02 */ /* 0x002fe20008000f00 */
[----:B------:R-:W-:Y:S02]  /*1b80*/  UPRMT UR42, UR7, 0x40, UR6 ;  /* 0x00000040072a7896 */ /* 0x000fe40008000006 */
[----:B------:R-:W-:Y:S01]  /*1b90*/  UIADD3 UR24, UPT, UPT, UR21, 0x1d600, URZ ;  /* 0x0001d60015187890 */ /* 0x000fe2000fffe0ff */
[----:B--2---:R-:W-:Y:S01]  /*1ba0*/  SHF.L.U32 R3, R2, 0x1f, RZ ;  /* 0x0000001f02037819 */ /* 0x004fe200000006ff */
[----:B------:R-:W-:Y:S02]  /*1bb0*/  USHF.L.U32 UR10, UR30, 0x6, URZ ;  /* 0x000000061e0a7899 */ /* 0x000fe400080006ff */
[----:B------:R-:W-:Y:S01]  /*1bc0*/  UIADD3.X UR45, UPT, UPT, URZ, UR37, URZ, UP1, !UPT ;  /* 0x00000025ff2d7290 */ /* 0x000fe20008ffe4ff */
[----:B------:R3:W4:Y:S01]  /*1bd0*/  SYNCS.PHASECHK.TRANS64.TRYWAIT P3, [UR8+0xd8], R3 ;  /* 0x0000d803ff0075a7 */ /* 0x0007220008061108 */
[----:B------:R-:W-:Y:S02]  /*1be0*/  UIADD3 UR8, UPT, UPT, UR21, 0x2600, URZ ;  /* 0x0000260015087890 */ /* 0x000fe4000fffe0ff */
[----:B------:R-:W-:Y:S02]  /*1bf0*/  UPRMT UR21, UR42, 0x5410, URZ ;  /* 0x000054102a157896 */ /* 0x000fe400080000ff */
[----:B------:R-:W-:Y:S02]  /*1c00*/  UIADD3 UR40, UP0, UPT, UR36, 0x180, URZ ;  /* 0x0000018024287890 */ /* 0x000fe4000ff1e0ff */
[----:B------:R-:W-:Y:S02]  /*1c10*/  UIADD3 UR19, UPT, UPT, UR28, 0x1, URZ ;  /* 0x000000011c137890 */ /* 0x000fe4000fffe0ff */
[----:B------:R-:W-:Y:S02]  /*1c20*/  UIADD3.X UR41, UPT, UPT, URZ, UR37, URZ, UP0, !UPT ;  /* 0x00000025ff297290 */ /* 0x000fe400087fe4ff */
[----:B------:R-:W-:Y:S01]  /*1c30*/  UISETP.NE.AND UP2, UPT, UR19, UR17, UPT ;  /* 0x000000111300728c */ /* 0x000fe2000bf45270 */
[----:B------:R-:W-:Y:S01]  /*1c40*/  UTMALDG.4D.IM2COL [UR8], [UR44], UR21 ;  /* 0x000000082c0073b4 */ /* 0x000fe20008058015 */
[----:B------:R-:W-:Y:S02]  /*1c50*/  UIADD3 UR18, UPT, UPT, UR29, 0x1, URZ ;  /* 0x000000011d127890 */ /* 0x000fe4000fffe0ff */
[----:B------:R-:W-:Y:S02]  /*1c60*/  UIADD3 UR20, UPT, UPT, UR20, 0x1, URZ ;  /* 0x0000000114147890 */ /* 0x000fe4000fffe0ff */
[----:B------:R-:W-:Y:S01]  /*1c70*/  UIADD3 UR42, UPT, UPT, UR30, 0x1, URZ ;  /* 0x000000011e2a7890 */ /* 0x000fe2000fffe0ff */
[----:B------:R-:W-:Y:S01]  /*1c80*/  UMOV UR38, 0x0 ;  /* 0x0000000000267882 */ /* 0x000fe20000000000 */
[----:B------:R-:W-:Y:S01]  /*1c90*/  UMOV UR39, 0x10000000 ;  /* 0x1000000000277882 */ /* 0x000fe20000000000 */
[----:B------:R-:W-:Y:S02]  /*1ca0*/  UMOV UR25, UR9 ;  /* 0x0000000900197c82 */ /* 0x000fe40008000000 */
[----:B------:R-:W-:Y:S01]  /*1cb0*/  @UP2 UIADD3 UR18, UPT, UPT, UR29, URZ, URZ ;  /* 0x000000ff1d122290 */ /* 0x000fe2000fffe0ff */
[----:B------:R-:W-:Y:S03]  /*1cc0*/  UMOV UR27, UR10 ;  /* 0x0000000a001b7c82 */ /* 0x000fe60008000000 */
[----:B------:R-:W-:Y:S01]  /*1cd0*/  UISETP.NE.AND UP0, UPT, UR18, UR16, UPT ;  /* 0x000000101200728c */ /* 0x000fe2000bf05270 */
[----:B------:R1:W-:Y:S10]  /*1ce0*/  UTMALDG.4D [UR24], [UR40], desc[UR38] ;  /* 0x00002618280075b4 */ /* 0x0003f40008019000 */
[----:B------:R-:W-:Y:S07]  /*1cf0*/  @UP0 UIADD3 UR42, UPT, UPT, UR30, URZ, URZ ;  /* 0x000000ff1e2a0290 */ /* 0x000fee000fffe0ff */
[----:B------:R-:W-:Y:S01]  /*1d00*/  UMOV UR30, UR42 ;  /* 0x0000002a001e7c82 */ /* 0x000fe20008000000 */
[----:B-1----:R-:W-:Y:S02]  /*1d10*/  USEL UR29, UR18, URZ, UP0 ;  /* 0x000000ff121d7287 */ /* 0x002fe40008000000 */
[----:B------:R-:W-:Y:S02]  /*1d20*/  UISETP.NE.AND UP0, UPT, UR20, UR31, UPT ;  /* 0x0000001f1400728c */ /* 0x000fe4000bf05270 */
[----:B------:R-:W-:Y:S01]  /*1d30*/  USEL UR28, UR19, URZ, UP2 ;  /* 0x000000ff131c7287 */ /* 0x000fe20009000000 */
[----:B------:R-:W-:Y:S06]  /*1d40*/  UMOV UR18, UR32 ;  /* 0x0000002000127c82 */ /* 0x000fec0008000000 */
[----:B---3--:R-:W-:Y:S05]  /*1d50*/  BRA.U UP0, `(.L_x_23) ;  /* 0xfffffffd002c7547 */ /* 0x008fea000b83ffff */
.L_x_18:
[----:B------:R-:W-:Y:S01]  /*1d60*/  ULEA UR4, UR32, UR22, 0x3 ;  /* 0x0000001620047291 */ /* 0x000fe2000f8e18ff */
[----:B-1----:R-:W-:Y:S01]  /*1d70*/  MOV R2, UR33 ;  /* 0x0000002100027c02 */ /* 0x002fe20008000f00 */
[----:B------:R-:W-:Y:S01]  /*1d80*/  @!P1 SYNCS.ARRIVE.TRANS64.A1T0 RZ, [UR22+0x1c8], RZ ;  /* 0x0001c8ffffff99a7 */ /* 0x000fe20008100016 */
[----:B------:R-:W-:Y:S02]  /*1d90*/  UISETP.GE.AND UP0, UPT, UR34, 0x1, UPT ;  /* 0x000000012200788c */ /* 0x000fe4000bf06270 */
[----:B------:R-:W-:-:S04]  /*1da0*/  SHF.L.U32 R2, R2, 0x1f, RZ ;  /* 0x0000001f02027819 */ /* 0x000fc800000006ff */
[----:B------:R1:W3:Y:S03]  /*1db0*/  SYNCS.PHASECHK.TRANS64.TRYWAIT P2, [UR4+0xd8], R2 ;  /* 0x0000d802ff0075a7 */ /* 0x0002e60008041104 */
[----:B------:R-:W-:Y:S05]  /*1dc0*/  BRA.U !UP0, `(.L_x_24) ;  /* 0x0000000508707547 */ /* 0x000fea000b800000 */
[----:B------:R-:W4:Y:S01]  /*1dd0*/  LDC.64 R8, c[0x0][0x480] ;  /* 0x00012000ff087b82 */ /* 0x000f220000000a00 */
[----:B------:R-:W2:Y:S01]  /*1de0*/  LDCU UR25, c[0x0][0x390] ;  /* 0x00007200ff1977ac */ /* 0x000ea20008000800 */
[----:B------:R-:W2:Y:S06]  /*1df0*/  LDCU UR27, c[0x0][0x38c] ;  /* 0x00007180ff1b77ac */ /* 0x000eac0008000800 */
[----:B------:R-:W4:Y:S01]  /*1e00*/  LDC.64 R6, c[0x0][0x488] ;  /* 0x00012200ff067b82 */ /* 0x000f220000000a00 */
[----:B------:R-:W2:Y:S01]  /*1e10*/  LDCU.64 UR14, c[0x0][0x4b8] ;  /* 0x00009700ff0e77ac */ /* 0x000ea20008000a00 */
[----:B------:R-:W-:Y:S01]  /*1e20*/  UIADD3 UR31, UPT, UPT, UR34, UR31, URZ ;  /* 0x0000001f221f7290 */ /* 0x000fe2000fffe0ff */
[----:B------:R-:W-:-:S05]  /*1e30*/  UMOV UR40, UR34 ;  /* 0x0000002200287c82 */ /* 0x000fca0008000000 */
[----:B-1----:R-:W1:Y:S01]  /*1e40*/  LDC.64 R2, c[0x0][0x490] ;  /* 0x00012400ff027b82 */ /* 0x002e620000000a00 */
[----:B------:R-:W-:Y:S01]  /*1e50*/  UMOV UR38, UR32 ;  /* 0x0000002000267c82 */ /* 0x000fe20008000000 */
[----:B----4-:R-:W-:Y:S01]  /*1e60*/  IMAD.HI.U32 R9, R95, R9, RZ ;  /* 0x000000095f097227 */ /* 0x010fe200078e00ff */
[----:B------:R-:W-:-:S05]  /*1e70*/  ISETP.NE.AND P1, PT, R8, 0x1, PT ;  /* 0x000000010800780c */ /* 0x000fca0003f25270 */
[----:B------:R-:W4:Y:S01]  /*1e80*/  LDC.64 R4, c[0x0][0x4b0] ;  /* 0x00012c00ff047b82 */ /* 0x000f220000000a00 */
[----:B------:R-:W-:-:S04]  /*1e90*/  SHF.R.U32.HI R6, RZ, R6, R9 ;  /* 0x00000006ff067219 */ /* 0x000fc80000011609 */
        /* <DEDUP_REMOVED lines=10> */
[----:B----4-:R-:W-:Y:S02]  /*1f40*/  R2UR UR8, R4 ;  /* 0x00000000040872ca */ /* 0x010fe400000e0000 */
[----:B------:R-:W-:Y:S02]  /*1f50*/  R2UR UR9, R9 ;  /* 0x00000000090972ca */ /* 0x000fe400000e0000 */
[----:B------:R-:W-:-:S06]  /*1f60*/  R2UR UR6, R5 ;  /* 0x00000000050672ca */ /* 0x000fcc00000e0000 */
[----:B------:R-:W-:Y:S01]  /*1f70*/  USEL UR21, UR4, UR21, !UP0 ;  /* 0x0000001504157287 */ /* 0x000fe2000c000000 */
[----:B------:R-:W4:Y:S05]  /*1f80*/  LDCU.64 UR4, c[0x0][0x4d8] ;  /* 0x00009b00ff0477ac */ /* 0x000f2a0008000a00 */
[----:B------:R-:W-:-:S04]  /*1f90*/  IMAD R14, RZ, RZ, -UR21 ;  /* 0x80000015ff0e7e24 */ /* 0x000fc8000f8e02ff */
[----:B------:R-:W-:Y:S01]  /*1fa0*/  IMAD R14, R7, R14, R6 ;  /* 0x0000000e070e7224 */ /* 0x000fe200078e0206 */
[----:B-1----:R-:W-:-:S04]  /*1fb0*/  R2UR UR19, R2 ;  /* 0x00000000021372ca */ /* 0x002fc800000e0000 */
[----:B------:R-:W-:Y:S02]  /*1fc0*/  R2UR UR7, R14 ;  /* 0x000000000e0772ca */ /* 0x000fe400000e0000 */
[----:B------:R-:W-:-:S07]  /*1fd0*/  R2UR UR20, R3 ;  /* 0x00000000031472ca */ /* 0x000fce00000e0000 */
[----:B------:R-:W-:-:S06]  /*1fe0*/  UIMAD UR19, UR9, UR8, UR19 ;  /* 0x00000008091372a4 */ /* 0x000fcc000f8e0213 */
[----:B--2-4-:R-:W-:-:S12]  /*1ff0*/  UIMAD UR20, UR7, UR6, UR20 ;  /* 0x00000006071472a4 */ /* 0x014fd8000f8e0214 */
.L_x_29:
[----:B------:R-:W-:Y:S01]  /*2000*/  @!P0 MOV R3, 0x2000 ;  /* 0x0000200000038802 */ /* 0x000fe20000000f00 */
[----:B------:R-:W-:Y:S01]  /*2010*/  ULEA UR17, UR38, UR22, 0x3 ;  /* 0x0000001626117291 */ /* 0x000fe2000f8e18ff */
[----:B--23--:R-:W-:Y:S11]  /*2020*/  @P2 BRA `(.L_x_25) ;  /* 0x0000000000102947 */ /* 0x00cff60003800000 */
[----:B------:R-:W-:Y:S04]  /*2030*/  MOV R2, UR33 ;  /* 0x0000002100027c02 */ /* 0x000fe80008000f00 */
[----:B------:R-:W-:Y:S04]  /*2040*/  SHF.L.U32 R5, R2, 0x1f, RZ ;  /* 0x0000001f02057819 */ /* 0x000fe800000006ff */
[----:B------:R-:W1:Y:S02]  /*2050*/  SYNCS.PHASECHK.TRANS64.TRYWAIT P1, [UR17+0xd8], R5 ;  /* 0x0000d805ff0075a7 */ /* 0x000e640008021111 */
[----:B-1----:R-:W-:Y:S05]  /*2060*/  @!P1 BRA `(.L_x_26) ;  /* 0x0000005000d49947 */ /* 0x002fea0003800000 */
.L_x_25:
[----:B------:R2:W-:Y:S01]  /*2070*/  @!P0 SYNCS.ARRIVE.TRANS64 RZ, [UR17], R3 ;  /* 0x00000003ffff89a7 */ /* 0x0005e20008000011 */
[----:B------:R-:W-:Y:S04]  /*2080*/  BSSY.RECONVERGENT B0, `(.L_x_27) ;  /* 0x0000003000007945 */ /* 0x000fe80003800200 */
[----:B------:R-:W-:Y:S05]  /*2090*/  @P5 BRA `(.L_x_28) ;  /* 0x0000000000045947 */ /* 0x000fea0003800000 */
[----:B------:R-:W-:Y:S05]  /*20a0*/  BPT.TRAP 0x1 ;  /* 0x000000040000795c */ /* 0x000fea0000300000 */
.L_x_28:
[----:B------:R-:W-:Y:S05]  /*20b0*/  BSYNC.RECONVERGENT B0 ;  /* 0x0000000000007941 */ /* 0x000fea0003800200 */
.L_x_27:
        /* <DEDUP_REMOVED lines=8> */
[----:B------:R-:W-:Y:S02]  /*2140*/  UIADD3 UR39, UPT, UPT, UR28, 0x1, URZ ;  /* 0x000000011c277890 */ /* 0x000fe4000fffe0ff */
[----:B------:R-:W-:Y:S01]  /*2150*/  UIADD3 UR46, UP1, UPT, UR36, 0x80, URZ ;  /* 0x00000080242e7890 */ /* 0x000fe2000ff3e0ff */
[----:B-1----:R-:W-:Y:S01]  /*2160*/  MOV R2, UR33 ;  /* 0x0000002100027c02 */ /* 0x002fe20008000f00 */
[----:B------:R-:W-:Y:S02]  /*2170*/  UPRMT UR41, UR6, 0x40, UR7 ;  /* 0x0000004006297896 */ /* 0x000fe40008000007 */
[----:B------:R-:W-:Y:S01]  /*2180*/  UISETP.NE.AND UP2, UPT, UR39, UR27, UPT ;  /* 0x0000001b2700728c */ /* 0x000fe2000bf45270 */
[----:B--2---:R-:W-:Y:S01]  /*2190*/  SHF.L.U32 R3, R2, 0x1f, RZ ;  /* 0x0000001f02037819 */ /* 0x004fe200000006ff */
[----:B------:R-:W-:Y:S02]  /*21a0*/  USHF.L.U32 UR18, UR30, 0x6, URZ ;  /* 0x000000061e127899 */ /* 0x000fe400080006ff */
[----:B------:R-:W-:Y:S01]  /*21b0*/  UIADD3.X UR47, UPT, UPT, URZ, UR37, URZ, UP1, !UPT ;  /* 0x00000025ff2f7290 */ /* 0x000fe20008ffe4ff */
[----:B------:R1:W2:Y:S01]  /*21c0*/  SYNCS.PHASECHK.TRANS64.TRYWAIT P2, [UR8+0xd8], R3 ;  /* 0x0000d803ff0075a7 */ /* 0x0002a20008041108 */
[----:B------:R-:W-:Y:S02]  /*21d0*/  ULEA UR8, UR38, UR22, 0xc ;  /* 0x0000001626087291 */ /* 0x000fe4000f8e60ff */
[----:B------:R-:W-:Y:S02]  /*21e0*/  UPRMT UR48, UR41, 0x5410, URZ ;  /* 0x0000541029307896 */ /* 0x000fe400080000ff */
[----:B------:R-:W-:Y:S02]  /*21f0*/  UIADD3 UR16, UPT, UPT, UR8, 0x2600, URZ ;  /* 0x0000260008107890 */ /* 0x000fe4000fffe0ff */
[----:B------:R-:W-:Y:S02]  /*2200*/  UIADD3 UR44, UP0, UPT, UR36, 0x180, URZ ;  /* 0x00000180242c7890 */ /* 0x000fe4000ff1e0ff */
[----:B------:R-:W-:Y:S02]  /*2210*/  UIADD3 UR8, UPT, UPT, UR8, 0x1d600, URZ ;  /* 0x0001d60008087890 */ /* 0x000fe4000fffe0ff */
[----:B------:R-:W-:Y:S02]  /*2220*/  UIADD3.X UR45, UPT, UPT, URZ, UR37, URZ, UP0, !UPT ;  /* 0x00000025ff2d7290 */ /* 0x000fe400087fe4ff */
[----:B------:R-:W-:Y:S01]  /*2230*/  UIADD3 UR38, UPT, UPT, UR29, 0x1, URZ ;  /* 0x000000011d267890 */ /* 0x000fe2000fffe0ff */
[----:B------:R1:W-:Y:S01]  /*2240*/  UTMALDG.4D.IM2COL [UR16], [UR46], UR48 ;  /* 0x000000102e0073b4 */ /* 0x0003e20008058030 */
[----:B------:R-:W-:Y:S02]  /*2250*/  @UP2 UIADD3 UR38, UPT, UPT, UR29, URZ, URZ ;  /* 0x000000ff1d262290 */ /* 0x000fe4000fffe0ff */
[----:B------:R-:W-:Y:S02]  /*2260*/  UIADD3 UR41, UPT, UPT, UR30, 0x1, URZ ;  /* 0x000000011e297890 */ /* 0x000fe4000fffe0ff */
[----:B------:R-:W-:Y:S02]  /*2270*/  UISETP.NE.AND UP0, UPT, UR38, UR25, UPT ;  /* 0x000000192600728c */ /* 0x000fe4000bf05270 */
[----:B------:R-:W-:Y:S01]  /*2280*/  UIADD3 UR49, UPT, UPT, UR40, -0x1, URZ ;  /* 0xffffffff28317890 */ /* 0x000fe2000fffe0ff */
[----:B------:R-:W-:Y:S01]  /*2290*/  UMOV UR42, 0x0 ;  /* 0x00000000002a7882 */ /* 0x000fe20000000000 */
[----:B------:R-:W-:Y:S01]  /*22a0*/  UMOV UR43, 0x10000000 ;  /* 0x10000000002b7882 */ /* 0x000fe20000000000 */
[----:B------:R-:W-:Y:S01]  /*22b0*/  UMOV UR10, UR26 ;  /* 0x0000001a000a7c82 */ /* 0x000fe20008000000 */
[----:B------:R-:W-:Y:S01]  /*22c0*/  UMOV UR12, UR28 ;  /* 0x0000001c000c7c82 */ /* 0x000fe20008000000 */
[----:B------:R-:W-:Y:S01]  /*22d0*/  USEL UR28, UR39, URZ, UP2 ;  /* 0x000000ff271c7287 */ /* 0x000fe20009000000 */
[----:B------:R-:W-:Y:S03]  /*22e0*/  UMOV UR13, UR29 ;  /* 0x0000001d000d7c82 */ /* 0x000fe60008000000 */
[----:B------:R-:W-:Y:S02]  /*22f0*/  @UP0 UIADD3 UR41, UPT, UPT, UR30, URZ, URZ ;  /* 0x000000ff1e290290 */ /* 0x000fe4000fffe0ff */
[----:B------:R-:W-:Y:S01]  /*2300*/  USEL UR29, UR38, URZ, UP0 ;  /* 0x000000ff261d7287 */ /* 0x000fe20008000000 */
[----:B------:R-:W-:Y:S01]  /*2310*/  UMOV UR9, UR17 ;  /* 0x0000001100097c82 */ /* 0x000fe20008000000 */
[----:B------:R-:W-:Y:S01]  /*2320*/  UMOV UR11, UR18 ;  /* 0x00000012000b7c82 */ /* 0x000fe20008000000 */
[----:B------:R-:W-:Y:S01]  /*2330*/  UISETP.GT.U32.AND UP0, UPT, UR40, 0x1, UPT ;  /* 0x000000012800788c */ /* 0x000fe2000bf04070 */
[----:B------:R1:W-:Y:S01]  /*2340*/  UTMALDG.4D [UR8], [UR44], desc[UR42] ;  /* 0x00002a082c0075b4 */ /* 0x0003e20008019000 */
[----:B------:R-:W-:Y:S01]  /*2350*/  UMOV UR38, UR32 ;  /* 0x0000002000267c82 */ /* 0x000fe20008000000 */
[----:B------:R-:W-:Y:S01]  /*2360*/  UMOV UR40, UR49 ;  /* 0x0000003100287c82 */ /* 0x000fe20008000000 */
[----:B------:R-:W-:Y:S05]  /*2370*/  UMOV UR30, UR41 ;  /* 0x00000029001e7c82 */ /* 0x000fea0008000000 */
[----:B-1----:R-:W-:Y:S05]  /*2380*/  BRA.U UP0, `(.L_x_29) ;  /* 0xfffffffd001c7547 */ /* 0x002fea000b83ffff */
.L_x_24:
[----:B------:R-:W-:Y:S01]  /*2390*/  SHF.L.U32 R3, R12, 0x1f, RZ ;  /* 0x0000001f0c037819 */ /* 0x000fe200000006ff */
[----:B------:R-:W-:-:S03]  /*23a0*/  NOP ;  /* 0x0000000000007918 */ /* 0x000fc60000000000 */
[----:B------:R-:W4:Y:S02]  /*23b0*/  SYNCS.PHASECHK.TRANS64.TRYWAIT P1, [UR22+0x1d0], R3 ;  /* 0x0001d003ff0075a7 */ /* 0x000f240008021116 */
[----:B----4-:R-:W-:Y:S05]  /*23c0*/  @!P1 BRA `(.L_x_30) ;  /* 0x0000005000149947 */ /* 0x010fea0003800000 */
.L_x_114:
[----:B------:R-:W4:Y:S01]  /*23d0*/  LDS.128 R4, [UR22+0x210] ;  /* 0x00021016ff047984 */ /* 0x000f220008000c00 */
[----:B------:R-:W-:Y:S01]  /*23e0*/  UIADD3 UR4, UPT, UPT, UR22, 0x1d8, URZ ;  /* 0x000001d816047890 */ /* 0x000fe2000fffe0ff */
[----:B------:R-:W-:Y:S01]  /*23f0*/  ISETP.GE.AND P1, PT, R40, 0x1, PT ;  /* 0x000000012800780c */ /* 0x000fe20003f26270 */
[----:B------:R-:W-:Y:S01]  /*2400*/  @!PT LDS RZ, [RZ] ;  /* 0x00000000fffff984 */ /* 0x000fe20000000800 */
[----:B------:R-:W-:Y:S01]  /*2410*/  @!PT LDS RZ, [RZ] ;  /* 0x00000000fffff984 */ /* 0x000fe20000000800 */
[----:B------:R-:W-:Y:S01]  /*2420*/  @!PT LDS RZ, [RZ] ;  /* 0x00000000fffff984 */ /* 0x000fe20000000800 */
[----:B------:R-:W-:Y:S01]  /*2430*/  @!PT LDS RZ, [RZ] ;  /* 0x00000000fffff984 */ /* 0x000fe20000000800 */
[----:B------:R1:W-:Y:S06]  /*2440*/  MEMBAR.ALL.CTA ;  /* 0x0000000000007992 */ /* 0x0003ec0000008000 */
[----:B-1----:R-:W1:Y:S01]  /*2450*/  FENCE.VIEW.ASYNC.S ;  /* 0x00000000000073c6 */ /* 0x002e620000000000 */
[----:B------:R-:W-:-:S09]  /*2460*/  UPRMT UR4, URZ, 0x654, UR4 ;  /* 0x00000654ff047896 */ /* 0x000fd20008000004 */
[----:B-1----:R-:W-:Y:S01]  /*2470*/  SYNCS.ARRIVE.TRANS64.RED.A1T0 RZ, [UR4], RZ ;  /* 0x000000ffffff79a7 */ /* 0x002fe20008100404 */
[----:B----4-:R-:W-:-:S13]  /*2480*/  LOP3.LUT P4, RZ, R6, 0x1, RZ, 0xc0, !PT ;  /* 0x0000000106ff7812 */ /* 0x010fda000788c0ff */
[----:B------:R-:W-:Y:S02]  /*2490*/  @P4 MOV R13, R4 ;  /* 0x00000004000d4202 */ /* 0x000fe40000000f00 */
[----:B------:R-:W-:Y:S01]  /*24a0*/  @P4 LOP3.LUT R10, R5, 0xffff, RZ, 0xc0, !PT ;  /* 0x0000ffff050a4812 */ /* 0x000fe200078ec0ff */
[----:B------:R-:W-:Y:S06]  /*24b0*/  @!P1 BRA `(.L_x_31) ;  /* 0x0000000000b89947 */ /* 0x000fec0003800000 */
[----:B------:R-:W1:Y:S01]  /*24c0*/  LDC.64 R4, c[0x0][0xb18] ;  /* 0x0002c600ff047b82 */ /* 0x000e620000000a00 */
[----:B--2---:R-:W-:-:S07]  /*24d0*/  ISETP.NE.AND P3, PT, R40, 0x1, PT ;  /* 0x000000012800780c */ /* 0x004fce0003f65270 */
[----:B------:R-:W2:Y:S08]  /*24e0*/  LDC.64 R6, c[0x0][0xb10] ;  /* 0x0002c400ff067b82 */ /* 0x000eb00000000a00 */
[----:B------:R-:W4:Y:S08]  /*24f0*/  LDC R8, c[0x0][0xb20] ;  /* 0x0002c800ff087b82 */ /* 0x000f300000000800 */
[----:B------:R-:W3:Y:S01]  /*2500*/  LDC R14, c[0x0][0xb0c] ;  /* 0x0002c300ff0e7b82 */ /* 0x000ee20000000800 */
[----:B-1----:R-:W-:Y:S01]  /*2510*/  IMAD.HI.U32 R9, R0, R5, RZ ;  /* 0x0000000500097227 */ /* 0x002fe200078e00ff */
[----:B------:R-:W-:-:S03]  /*2520*/  ISETP.NE.AND P1, PT, R4, 0x1, PT ;  /* 0x000000010400780c */ /* 0x000fc60003f25270 */
[----:B------:R-:W-:-:S03]  /*2530*/  IMAD.HI.U32 R5, R10, R5, RZ ;  /* 0x000000050a057227 */ /* 0x000fc600078e00ff */
[----:B------:R-:W1:Y:S01]  /*2540*/  LDC.64 R2, c[0x0][0xb28] ;  /* 0x0002ca00ff027b82 */ /* 0x000e620000000a00 */
[----:B--2---:R-:W-:-:S04]  /*2550*/  IMAD.HI.U32 R16, R11, R6, RZ ;  /* 0x000000060b107227 */ /* 0x004fc800078e00ff */
[----:B------:R-:W-:Y:S01]  /*2560*/  IMAD.HI.U32 R18, R13, R6, RZ ;  /* 0x000000060d127227 */ /* 0x000fe200078e00ff */
[----:B------:R-:W-:Y:S02]  /*2570*/  SHF.R.U32.HI R16, RZ, R7, R16 ;  /* 0x00000007ff107219 */ /* 0x000fe40000011610 */
[-C--:B----4-:R-:W-:Y:S02]  /*2580*/  SHF.R.U32.HI R9, RZ, R8.reuse, R9 ;  /* 0x00000008ff097219 */ /* 0x090fe40000011609 */
[----:B------:R-:W-:Y:S02]  /*2590*/  SHF.R.U32.HI R5, RZ, R8, R5 ;  /* 0x00000008ff057219 */ /* 0x000fe40000011605 */
[----:B------:R-:W-:Y:S02]  /*25a0*/  SEL R9, R0, R9, !P1 ;  /* 0x0000000900097207 */ /* 0x000fe40004800000 */
[----:B------:R-:W-:Y:S02]  /*25b0*/  SHF.R.U32.HI R18, RZ, R7, R18 ;  /* 0x00000007ff127219 */ /* 0x000fe40000011612 */
[----:B---3--:R-:W-:-:S02]  /*25c0*/  ISETP.NE.AND P2, PT, R14, 0x1, PT ;  /* 0x000000010e00780c */ /* 0x008fc40003f45270 */
[----:B------:R-:W-:Y:S02]  /*25d0*/  SEL R5, R10, R5, !P1 ;  /* 0x000000050a057207 */ /* 0x000fe40004800000 */
[----:B------:R-:W-:Y:S02]  /*25e0*/  SEL R15, R11, R16, !P2 ;  /* 0x000000100b0f7207 */ /* 0x000fe40005000000 */
[----:B------:R-:W-:Y:S01]  /*25f0*/  SEL R7, R13, R18, !P2 ;  /* 0x000000120d077207 */ /* 0x000fe20005000000 */
[----:B-1----:R-:W-:-:S04]  /*2600*/  IMAD.HI.U32 R16, R9, R2, RZ ;  /* 0x0000000209107227 */ /* 0x002fc800078e00ff */
[----:B------:R-:W-:Y:S01]  /*2610*/  IMAD.HI.U32 R6, R15, R2, RZ ;  /* 0x000000020f067227 */ /* 0x000fe200078e00ff */
[----:B------:R-:W-:-:S04]  /*2620*/  @P3 SHF.R.U32.HI R9, RZ, R3, R16 ;  /* 0x00000003ff093219 */ /* 0x000fc80000011610 */
[----:B------:R-:W-:Y:S01]  /*2630*/  @P3 SHF.R.U32.HI R15, RZ, R3, R6 ;  /* 0x00000003ff0f3219 */ /* 0x000fe20000011606 */
[----:B------:R-:W-:-:S04]  /*2640*/  IMAD R9, R40, R9, RZ ;  /* 0x0000000928097224 */ /* 0x000fc800078e02ff */
[----:B------:R-:W-:Y:S01]  /*2650*/  IMAD R6, R40, R15, RZ ;  /* 0x0000000f28067224 */ /* 0x000fe200078e02ff */
[C---:B------:R-:W-:Y:S02]  /*2660*/  ISETP.GE.AND P1, PT, R5.reuse, R9, PT ;  /* 0x000000090500720c */ /* 0x040fe40003f26270 */
[----:B------:R-:W-:Y:S02]  /*2670*/  IADD3 R9, PT, PT, -R5, RZ, RZ ;  /* 0x000000ff05097210 */ /* 0x000fe40007ffe1ff */
[----:B------:R-:W-:Y:S01]  /*2680*/  ISETP.GE.OR P1, PT, R7, R6, P1 ;  /* 0x000000060700720c */ /* 0x000fe20000f26670 */
[----:B------:R-:W-:-:S04]  /*2690*/  IMAD.HI.U32 R6, R5, R2, RZ ;  /* 0x0000000205067227 */ /* 0x000fc800078e00ff */
[----:B------:R-:W-:Y:S01]  /*26a0*/  IMAD R9, R4, R9, R10 ;  /* 0x0000000904097224 */ /* 0x000fe200078e020a */
[----:B------:R-:W-:-:S04]  /*26b0*/  SHF.R.U32.HI R6, RZ, R3, R6 ;  /* 0x00000003ff067219 */ /* 0x000fc80000011606 */
[----:B------:R-:W-:-:S03]  /*26c0*/  SEL R6, R5, R6, !P3 ;  /* 0x0000000605067207 */ /* 0x000fc60005800000 */
[----:B------:R-:W-:-:S04]  /*26d0*/  @!P1 IMAD.HI.U32 R8, R7, R2, RZ ;  /* 0x0000000207089227 */ /* 0x000fc800078e00ff */
[----:B------:R-:W-:Y:S01]  /*26e0*/  IMAD.MOV R2, RZ, RZ, -R6 ;  /* 0x000000ffff027224 */ /* 0x000fe200078e0a06 */
[----:B------:R-:W-:-:S03]  /*26f0*/  @!P1 SHF.R.U32.HI R8, RZ, R3, R8 ;  /* 0x00000003ff089219 */ /* 0x000fc60000011608 */
[----:B------:R-:W-:Y:S01]  /*2700*/  IMAD R2, R40, R2, R5 ;  /* 0x0000000228027224 */ /* 0x000fe200078e0205 */
[----:B------:R-:W-:-:S05]  /*2710*/  @!P1 SEL R3, R7, R8, !P3 ;  /* 0x0000000807039207 */ /* 0x000fca0005800000 */
[--C-:B------:R-:W-:Y:S02]  /*2720*/  @!P1 IMAD.IADD R6, R6, 0x1, -R3.reuse ;  /* 0x0000000106069824 */ /* 0x100fe400078e0a03 */
[----:B------:R-:W-:Y:S01]  /*2730*/  @!P1 IMAD R3, R2, R15, R3 ;  /* 0x0000000f02039224 */ /* 0x000fe200078e0203 */
[----:B------:R-:W-:Y:S01]  /*2740*/  IADD3 R2, PT, PT, -R7, RZ, RZ ;  /* 0x000000ff07027210 */ /* 0x000fe20007ffe1ff */
[----:B------:R-:W-:Y:S02]  /*2750*/  @!P1 IMAD R5, R40, R6, R7 ;  /* 0x0000000628059224 */ /* 0x000fe400078e0207 */
[----:B------:R-:W-:Y:S02]  /*2760*/  @!P1 IMAD.MOV.U32 R7, RZ, RZ, R3 ;  /* 0x000000ffff079224 */ /* 0x000fe400078e0003 */
[----:B------:R-:W-:Y:S02]  /*2770*/  IMAD R2, R14, R2, R13 ;  /* 0x000000020e027224 */ /* 0x000fe400078e020d */
[----:B------:R-:W-:-:S02]  /*2780*/  IMAD R10, R5, R4, R9 ;  /* 0x00000004050a7224 */ /* 0x000fc400078e0209 */
[----:B------:R-:W-:Y:S02]  /*2790*/  IMAD R13, R7, R14, R2 ;  /* 0x0000000e070d7224 */ /* 0x000fe400078e0202 */
.L_x_31:
[----:B------:R-:W1:Y:S02]  /*27a0*/  LDCU UR4, c[0x0][0xb30] ;  /* 0x00016600ff0477ac */ /* 0x000e640008000800 */
[----:B-1----:R-:W-:-:S09]  /*27b0*/  UISETP.NE.AND UP0, UPT, UR4, 0x1, UPT ;  /* 0x000000010400788c */ /* 0x002fd2000bf05270 */
[----:B------:R-:W-:Y:S05]  /*27c0*/  BRA.U UP0, `(.L_x_32) ;  /* 0x0000000100407547 */ /* 0x000fea000b800000 */
[----:B------:R-:W1:Y:S08]  /*27d0*/  LDC.64 R4, c[0x0][0xb10] ;  /* 0x0002c400ff047b82 */ /* 0x000e700000000a00 */
[----:B------:R-:W4:Y:S08]  /*27e0*/  LDC.64 R2, c[0x0][0xb18] ;  /* 0x0002c600ff027b82 */ /* 0x000f300000000a00 */
[----:B------:R-:W2:Y:S08]  /*27f0*/  LDC R6, c[0x0][0xb20] ;  /* 0x0002c800ff067b82 */ /* 0x000eb00000000800 */
[----:B------:R-:W3:Y:S01]  /*2800*/  LDC R8, c[0x0][0xb0c] ;  /* 0x0002c300ff087b82 */ /* 0x000ee20000000800 */
[----:B-1----:R-:W-:-:S05]  /*2810*/  IMAD.HI.U32 R4, R13, R4, RZ ;  /* 0x000000040d047227 */ /* 0x002fca00078e00ff */
[----:B------:R-:W-:Y:S01]  /*2820*/  SHF.R.U32.HI R4, RZ, R5, R4 ;  /* 0x00000005ff047219 */ /* 0x000fe20000011604 */
[----:B----4-:R-:W-:Y:S01]  /*2830*/  IMAD.HI.U32 R3, R10, R3, RZ ;  /* 0x000000030a037227 */ /* 0x010fe200078e00ff */
[----:B------:R-:W-:-:S04]  /*2840*/  ISETP.NE.AND P1, PT, R2, 0x1, PT ;  /* 0x000000010200780c */ /* 0x000fc80003f25270 */
[----:B--2---:R-:W-:-:S04]  /*2850*/  SHF.R.U32.HI R3, RZ, R6, R3 ;  /* 0x00000006ff037219 */ /* 0x004fc80000011603 */
[----:B------:R-:W-:Y:S02]  /*2860*/  SEL R3, R10, R3, !P1 ;  /* 0x000000030a037207 */ /* 0x000fe40004800000 */
[----:B---3--:R-:W-:-:S04]  /*2870*/  ISETP.NE.AND P2, PT, R8, 0x1, PT ;  /* 0x000000010800780c */ /* 0x008fc80003f45270 */
[----:B------:R-:W-:-:S05]  /*2880*/  SEL R4, R13, R4, !P2 ;  /* 0x000000040d047207 */ /* 0x000fca0005000000 */
[----:B------:R-:W-:Y:S02]  /*2890*/  IMAD.IADD R5, R3, 0x1, -R4 ;  /* 0x0000000103057824 */ /* 0x000fe400078e0a04 */
[----:B------:R-:W-:Y:S02]  /*28a0*/  IMAD.IADD R3, R4, 0x1, -R3 ;  /* 0x0000000104037824 */ /* 0x000fe400078e0a03 */
[----:B------:R-:W-:Y:S02]  /*28b0*/  IMAD R13, R5, R8, R13 ;  /* 0x00000008050d7224 */ /* 0x000fe400078e020d */
[----:B------:R-:W-:-:S07]  /*28c0*/  IMAD R10, R3, R2, R10 ;  /* 0x00000002030a7224 */ /* 0x000fce00078e020a */
.L_x_32:
[----:B------:R-:W-:Y:S01]  /*28d0*/  UMOV UR20, UR31 ;  /* 0x0000001f00147c82 */ /* 0x000fe20008000000 */
[----:B------:R-:W-:Y:S01]  /*28e0*/  PLOP3.LUT P1, PT, PT, PT, PT, 0x80, 0x8 ;  /* 0x000000000008781c */ /* 0x000fe20003f2f070 */
[----:B------:R-:W-:Y:S01]  /*28f0*/  IMAD.IADD R95, R13, 0x1, R92 ;  /* 0x000000010d5f7824 */ /* 0x000fe200078e025c */
[----:B------:R-:W-:Y:S01]  /*2900*/  LOP3.LUT R12, R12, 0x1, RZ, 0x3c, !PT ;  /* 0x000000010c0c7812 */ /* 0x000fe200078e3cff */
[----:B------:R-:W-:Y:S01]  /*2910*/  IMAD.IADD R93, R10, 0x1, R79 ;  /* 0x000000010a5d7824 */ /* 0x000fe200078e024f */
[----:B------:R-:W-:Y:S09]  /*2920*/  @P4 BRA `(.L_x_33) ;  /* 0xffffffec00684947 */ /* 0x000ff2000383ffff */
[----:B------:R-:W-:Y:S01]  /*2930*/  UIADD3 UR22, UPT, UPT, UR22, 0xd8, URZ ;  /* 0x000000d816167890 */ /* 0x000fe2000fffe0ff */
[----:B------:R-:W-:-:S03]  /*2940*/  MOV R3, UR33 ;  /* 0x0000002100037c02 */ /* 0x000fc60008000f00 */
[----:B------:R-:W-:Y:S01]  /*2950*/  ULEA UR4, UR32, UR22, 0x3 ;  /* 0x0000001620047291 */ /* 0x000fe2000f8e18ff */
[----:B------:R-:W-:-:S08]  /*2960*/  SHF.L.U32 R3, R3, 0x1f, RZ ;  /* 0x0000001f03037819 */ /* 0x000fd000000006ff */
[----:B------:R-:W1:Y:S02]  /*2970*/  SYNCS.PHASECHK.TRANS64.TRYWAIT P0, [UR4], R3 ;  /* 0x00000003ff0075a7 */ /* 0x000e640008001104 */
[----:B-1----:R-:W-:Y:S05]  /*2980*/  @!P0 BRA `(.L_x_34) ;  /* 0x0000004800bc8947 */ /* 0x002fea0003800000 */
.L_x_116:
[----:B------:R-:W-:-:S04]  /*2990*/  UIADD3 UR6, UPT, UPT, UR32, 0x1, URZ ;  /* 0x0000000120067890 */ /* 0x000fc8000fffe0ff */
[----:B------:R-:W-:-:S04]  /*29a0*/  UISETP.NE.AND UP0, UPT, UR6, 0x1b, UPT ;  /* 0x0000001b0600788c */ /* 0x000fc8000bf05270 */
[----:B------:R-:W-:Y:S02]  /*29b0*/  USEL UR5, URZ, 0x1, UP0 ;  /* 0x00000001ff057887 */ /* 0x000fe40008000000 */
[----:B------:R-:W-:Y:S02]  /*29c0*/  USEL UR6, UR6, URZ, UP0 ;  /* 0x000000ff06067287 */ /* 0x000fe40008000000 */
[----:B------:R-:W-:Y:S02]  /*29d0*/  ULOP3.LUT UR5, UR33, UR5, URZ, 0x3c, !UPT ;  /* 0x0000000521057292 */ /* 0x000fe4000f8e3cff */
[----:B------:R-:W-:-:S04]  /*29e0*/  ULEA UR4, UR6, UR22, 0x3 ;  /* 0x0000001606047291 */ /* 0x000fc8000f8e18ff */
[----:B-1----:R-:W-:-:S04]  /*29f0*/  MOV R3, UR5 ;  /* 0x0000000500037c02 */ /* 0x002fc80008000f00 */
[----:B------:R-:W-:-:S04]  /*2a00*/  SHF.L.U32 R3, R3, 0x1f, RZ ;  /* 0x0000001f03037819 */ /* 0x000fc800000006ff */
[----:B------:R-:W1:Y:S02]  /*2a10*/  SYNCS.PHASECHK.TRANS64.TRYWAIT P0, [UR4], R3 ;  /* 0x00000003ff0075a7 */ /* 0x000e640008001104 */
[----:B-1----:R-:W-:Y:S05]  /*2a20*/  @!P0 BRA `(.L_x_35) ;  /* 0x0000004800ac8947 */ /* 0x002fea0003800000 */
.L_x_118:
        /* <DEDUP_REMOVED lines=10> */
.L_x_120:
        /* <DEDUP_REMOVED lines=10> */
.L_x_122:
        /* <DEDUP_REMOVED lines=10> */
.L_x_124:
        /* <DEDUP_REMOVED lines=10> */
.L_x_126:
        /* <DEDUP_REMOVED lines=10> */
.L_x_128:
        /* <DEDUP_REMOVED lines=10> */
.L_x_130:
        /* <DEDUP_REMOVED lines=10> */
.L_x_132:
        /* <DEDUP_REMOVED lines=10> */
.L_x_134:
        /* <DEDUP_REMOVED lines=10> */
.L_x_136:
        /* <DEDUP_REMOVED lines=10> */
.L_x_138:
        /* <DEDUP_REMOVED lines=10> */
.L_x_140:
        /* <DEDUP_REMOVED lines=10> */
.L_x_142:
        /* <DEDUP_REMOVED lines=10> */
.L_x_144:
        /* <DEDUP_REMOVED lines=10> */
.L_x_146:
        /* <DEDUP_REMOVED lines=10> */
.L_x_148:
        /* <DEDUP_REMOVED lines=10> */
.L_x_150:
        /* <DEDUP_REMOVED lines=10> */
.L_x_152:
        /* <DEDUP_REMOVED lines=10> */
.L_x_154:
        /* <DEDUP_REMOVED lines=10> */
.L_x_156:
        /* <DEDUP_REMOVED lines=10> */
.L_x_158:
        /* <DEDUP_REMOVED lines=10> */
.L_x_160:
        /* <DEDUP_REMOVED lines=10> */
.L_x_162:
        /* <DEDUP_REMOVED lines=10> */
.L_x_164:
        /* <DEDUP_REMOVED lines=10> */
.L_x_166:
[----:B------:R-:W-:-:S04]  /*3930*/  UIADD3 UR6, UPT, UPT, UR6, 0x1, URZ ;  /* 0x0000000106067890 */ /* 0x000fc8000fffe0ff */
[----:B------:R-:W-:-:S04]  /*3940*/  UISETP.NE.AND UP0, UPT, UR6, 0x1b, UPT ;  /* 0x0000001b0600788c */ /* 0x000fc8000bf05270 */
[----:B------:R-:W-:Y:S02]  /*3950*/  USEL UR4, URZ, 0x1, UP0 ;  /* 0x00000001ff047887 */ /* 0x000fe40008000000 */
[----:B------:R-:W-:Y:S02]  /*3960*/  USEL UR6, UR6, URZ, UP0 ;  /* 0x000000ff06067287 */ /* 0x000fe40008000000 */
[----:B------:R-:W-:Y:S02]  /*3970*/  ULOP3.LUT UR4, UR5, UR4, URZ, 0x3c, !UPT ;  /* 0x0000000405047292 */ /* 0x000fe4000f8e3cff */
[----:B------:R-:W-:-:S04]  /*3980*/  ULEA UR6, UR6, UR22, 0x3 ;  /* 0x0000001606067291 */ /* 0x000fc8000f8e18ff */
[----:B------:R-:W-:Y:S02]  /*3990*/  IMAD.U32 R2, RZ, RZ, UR4 ;  /* 0x00000004ff027e24 */ /* 0x000fe4000f8e00ff */
[----:B-1----:R-:W-:-:S03]  /*39a0*/  MOV R0, UR6 ;  /* 0x0000000600007c02 */ /* 0x002fc60008000f00 */
[----:B------:R-:W-:-:S07]  /*39b0*/  SHF.L.U32 R3, R2, 0x1f, RZ ;  /* 0x0000001f02037819 */ /* 0x000fce00000006ff */
.L_x_60:
[----:B-1----:R1:W4:Y:S02]  /*39c0*/  SYNCS.PHASECHK.TRANS64.TRYWAIT P0, [R0+URZ], R3 ;  /* 0x00000003000075a7 */ /* 0x00232400080011ff */
[----:B----4-:R-:W-:Y:S05]  /*39d0*/  @!P0 NANOSLEEP.SYNCS 0x989680 ;  /* 0x009896800000895d */ /* 0x010fea0003900000 */
[----:B------:R-:W4:Y:S02]  /*39e0*/  @!P0 SYNCS.PHASECHK.TRANS64 P0, [R0+URZ], R3 ;  /* 0x00000003000085a7 */ /* 0x000f2400080010ff */
[----:B----4-:R-:W-:Y:S05]  /*39f0*/  @P0 EXIT ;  /* 0x000000000000094d */ /* 0x010fea0003800000 */
[----:B------:R-:W-:Y:S05]  /*3a00*/  BRA `(.L_x_60) ;  /* 0xfffffffc00ec7947 */ /* 0x000fea000383ffff */
.L_x_17:
[----:B------:R-:W-:-:S04]  /*3a10*/  UISETP.NE.AND UP0, UPT, UR48, URZ, UPT ;  /* 0x000000ff3000728c */ /* 0x000fc8000bf05270 */
[----:B------:R-:W-:-:S09]  /*3a20*/  UISETP.NE.OR UP0, UPT, UR6, 0x1, UP0 ;  /* 0x000000010600788c */ /* 0x000fd20008705670 */
[----:B------:R-:W-:Y:S05]  /*3a30*/  BRA.U UP0, `(.L_x_61) ;  /* 0x0000000100b07547 */ /* 0x000fea000b800000 */
[----:B------:R-:W-:Y:S01]  /*3a40*/  UMOV UR4, 0x400 ;  /* 0x0000040000047882 */ /* 0x000fe20000000000 */
[----:B------:R-:W-:Y:S01]  /*3a50*/  HFMA2 R3, -RZ, RZ, 0, 5.9604644775390625e-08 ;  /* 0x00000001ff037431 */ /* 0x000fe200000001ff */
[----:B------:R-:W-:Y:S01]  /*3a60*/  ULEA UR48, UR48, UR4, 0x18 ;  /* 0x0000000430307291 */ /* 0x000fe2000f8ec0ff */
[----:B------:R-:W-:Y:S01]  /*3a70*/  ISETP.NE.AND P0, PT, R2, RZ, PT ;  /* 0x000000ff0200720c */ /* 0x000fe20003f05270 */
[----:B------:R-:W-:Y:S02]  /*3a80*/  IMAD.MOV.U32 R8, RZ, RZ, RZ ;  /* 0x000000ffff087224 */ /* 0x000fe400078e00ff */
[----:B------:R-:W-:Y:S02]  /*3a90*/  UIADD3 UR6, UPT, UPT, UR48, 0x1d8, URZ ;  /* 0x000001d830067890 */ /* 0x000fe4000fffe0ff */
[----:B------:R-:W-:Y:S02]  /*3aa0*/  UIADD3 UR7, UPT, UPT, UR48, 0x1d0, URZ ;  /* 0x000001d030077890 */ /* 0x000fe4000fffe0ff */
[----:B------:R-:W-:-:S12]  /*3ab0*/  UPRMT UR6, URZ, 0x654, UR6 ;  /* 0x00000654ff067896 */ /* 0x000fd80008000006 */
.L_x_64:
[----:B------:R-:W-:Y:S01]  /*3ac0*/  SHF.L.U32 R7, R3, 0x1f, RZ ;  /* 0x0000001f03077819 */ /* 0x000fe200000006ff */
[----:B------:R-:W-:Y:S02]  /*3ad0*/  IMAD.U32 R9, RZ, RZ, UR7 ;  /* 0x00000007ff097e24 */ /* 0x000fe4000f8e00ff */
[----:B------:R-:W-:Y:S01]  /*3ae0*/  @!P0 IMAD.MOV.U32 R5, RZ, RZ, 0x10 ;  /* 0x00000010ff058424 */ /* 0x000fe200078e00ff */
[----:B------:R-:W1:Y:S02]  /*3af0*/  SYNCS.PHASECHK.TRANS64.TRYWAIT P1, [UR48+0x1d8], R7 ;  /* 0x0001d807ff0075a7 */ /* 0x000e640008021130 */
[----:B------:R-:W-:-:S04]  /*3b00*/  PRMT R9, R2, 0x654, R9 ;  /* 0x0000065402097816 */ /* 0x000fc80000000009 */
[----:B------:R-:W-:Y:S01]  /*3b10*/  SEL R0, R9, R0, !P0 ;  /* 0x0000000009007207 */ /* 0x000fe20004000000 */
[----:B-1----:R-:W-:Y:S06]  /*3b20*/  @!P1 BRA `(.L_x_62) ;  /* 0x0000004000c49947 */ /* 0x002fec0003800000 */
.L_x_168:
[----:B------:R-:W-:Y:S01]  /*3b30*/  UIADD3 UR4, UPT, UPT, UR48, 0x210, URZ ;  /* 0x0000021030047890 */ /* 0x000fe2000fffe0ff */
[----:B------:R2:W-:Y:S01]  /*3b40*/  @!P0 SYNCS.ARRIVE.TRANS64.RED RZ, [R0+URZ], R5 ;  /* 0x0000000500ff89a7 */ /* 0x0005e200080004ff */
[----:B------:R-:W-:Y:S01]  /*3b50*/  UIADD3 UR5, UPT, UPT, UR48, 0x1d0, URZ ;  /* 0x000001d030057890 */ /* 0x000fe2000fffe0ff */
[----:B------:R-:W-:-:S08]  /*3b60*/  LOP3.LUT R3, R3, 0x1, RZ, 0x3c, !PT ;  /* 0x0000000103037812 */ /* 0x000fd000078e3cff */
[----:B------:R-:W-:Y:S06]  /*3b70*/  UGETNEXTWORKID.BROADCAST [UR4], [UR5] ;  /* 0x00000000040073ca */ /* 0x000fec0008000100 */
[----:B--2---:R-:W-:-:S04]  /*3b80*/  SHF.L.U32 R5, R8, 0x1f, RZ ;  /* 0x0000001f08057819 */ /* 0x004fc800000006ff */
[----:B------:R-:W2:Y:S02]  /*3b90*/  SYNCS.PHASECHK.TRANS64.TRYWAIT P1, [UR48+0x1d0], R5 ;  /* 0x0001d005ff0075a7 */ /* 0x000ea40008021130 */
[----:B--2---:R-:W-:Y:S05]  /*3ba0*/  @!P1 BRA `(.L_x_63) ;  /* 0x0000004000bc9947 */ /* 0x004fea0003800000 */
.L_x_170:
[----:B-1----:R-:W1:Y:S01]  /*3bb0*/  LDS.128 R4, [UR48+0x210] ;  /* 0x00021030ff047984 */ /* 0x002e620008000c00 */
[----:B------:R-:W-:Y:S01]  /*3bc0*/  LOP3.LUT R8, R8, 0x1, RZ, 0x3c, !PT ;  /* 0x0000000108087812 */ /* 0x000fe200078e3cff */
[----:B------:R-:W-:Y:S01]  /*3bd0*/  @!PT LDS RZ, [RZ] ;  /* 0x00000000fffff984 */ /* 0x000fe20000000800 */
[----:B------:R-:W-:Y:S01]  /*3be0*/  @!PT LDS RZ, [RZ] ;  /* 0x00000000fffff984 */ /* 0x000fe20000000800 */
[----:B------:R-:W-:Y:S01]  /*3bf0*/  @!PT LDS RZ, [RZ] ;  /* 0x00000000fffff984 */ /* 0x000fe20000000800 */
[----:B------:R-:W-:Y:S01]  /*3c00*/  @!PT LDS RZ, [RZ] ;  /* 0x00000000fffff984 */ /* 0x000fe20000000800 */
[----:B------:R2:W-:Y:S06]  /*3c10*/  MEMBAR.ALL.CTA ;  /* 0x0000000000007992 */ /* 0x0005ec0000008000 */
[----:B--2---:R-:W2:Y:S02]  /*3c20*/  FENCE.VIEW.ASYNC.S ;  /* 0x00000000000073c6 */ /* 0x004ea40000000000 */
[----:B--2---:R-:W-:Y:S01]  /*3c30*/  SYNCS.ARRIVE.TRANS64.RED.A1T0 RZ, [UR6], RZ ;  /* 0x000000ffffff79a7 */ /* 0x004fe20008100406 */
[----:B-1----:R-:W-:-:S13]  /*3c40*/  LOP3.LUT P1, RZ, R6, 0x1, RZ, 0xc0, !PT ;  /* 0x0000000106ff7812 */ /* 0x002fda000782c0ff */
[----:B------:R-:W-:Y:S05]  /*3c50*/  @P1 BRA `(.L_x_64) ;  /* 0xfffffffc00981947 */ /* 0x000fea000383ffff */
[----:B------:R-:W-:-:S04]  /*3c60*/  SHF.L.U32 R0, R3, 0x1f, RZ ;  /* 0x0000001f03007819 */ /* 0x000fc800000006ff */
[----:B------:R-:W1:Y:S02]  /*3c70*/  SYNCS.PHASECHK.TRANS64 P0, [UR48+0x1d8], R0 ;  /* 0x0001d800ff0075a7 */ /* 0x000e640008001030 */
[----:B-1----:R-:W-:Y:S05]  /*3c80*/  @P0 EXIT ;  /* 0x000000000000094d */ /* 0x002fea0003800000 */
[----:B------:R-:W-:-:S07]  /*3c90*/  MOV R0, UR48 ;  /* 0x0000003000007c02 */ /* 0x000fce0008000f00 */
.L_x_65:
[----:B-1----:R-:W-:-:S04]  /*3ca0*/  SHF.L.U32 R5, R3, 0x1f, RZ ;  /* 0x0000001f03057819 */ /* 0x002fc800000006ff */
[----:B------:R1:W2:Y:S03]  /*3cb0*/  SYNCS.PHASECHK.TRANS64.TRYWAIT P0, [R0+URZ+0x1d8], R5 ;  /* 0x0001d805000075a7 */ /* 0x0002a600080011ff */
[----:B--2---:R-:W-:Y:S05]  /*3cc0*/  @!P0 NANOSLEEP.SYNCS 0x989680 ;  /* 0x009896800000895d */ /* 0x004fea0003900000 */
[----:B------:R-:W2:Y:S02]  /*3cd0*/  @!P0 SYNCS.PHASECHK.TRANS64 P0, [R0+URZ+0x1d8], R5 ;  /* 0x0001d805000085a7 */ /* 0x000ea400080010ff */
[----:B--2---:R-:W-:Y:S05]  /*3ce0*/  @P0 EXIT ;  /* 0x000000000000094d */ /* 0x004fea0003800000 */
[----:B------:R-:W-:Y:S05]  /*3cf0*/  BRA `(.L_x_65) ;  /* 0xfffffffc00e87947 */ /* 0x000fea000383ffff */
.L_x_61:
[----:B------:R-:W-:-:S09]  /*3d00*/  UISETP.NE.AND UP0, UPT, UR6, URZ, UPT ;  /* 0x000000ff0600728c */ /* 0x000fd2000bf05270 */
[----:B------:R-:W-:Y:S05]  /*3d10*/  BRA.U UP0, `(.L_x_66) ;  /* 0x0000000d00387547 */ /* 0x000fea000b800000 */
[----:B------:R-:W-:Y:S01]  /*3d20*/  UMOV UR4, 0x40 ;  /* 0x0000004000047882 */ /* 0x000fe20000000000 */
[----:B------:R-:W-:Y:S01]  /*3d30*/  NOP ;  /* 0x0000000000007918 */ /* 0x000fe20000000000 */
[----:B------:R-:W-:Y:S01]  /*3d40*/  ULEA UR4, UR48, UR4, 0x18 ;  /* 0x0000000430047291 */ /* 0x000fe2000f8ec0ff */
[----:B------:R-:W-:Y:S02]  /*3d50*/  UMOV UR5, 0x400 ;  /* 0x0000040000057882 */ /* 0x000fe40000000000 */
[----:B------:R-:W-:-:S06]  /*3d60*/  ULEA UR48, UR48, UR5, 0x18 ;  /* 0x0000000530307291 */ /* 0x000fcc000f8ec0ff */
[----:B------:R-:W1:Y:S02]  /*3d70*/  LDS.U8 R0, [UR4+0x1c] ;  /* 0x00001c04ff007984 */ /* 0x000e640008000000 */
[----:B-1----:R-:W-:-:S13]  /*3d80*/  ISETP.NE.AND P0, PT, R0, RZ, PT ;  /* 0x000000ff0000720c */ /* 0x002fda0003f05270 */
[----:B------:R-:W-:Y:S05]  /*3d90*/  @P0 BRA `(.L_x_67) ;  /* 0x0000000000580947 */ /* 0x000fea0003800000 */
[----:B------:R-:W-:-:S13]  /*3da0*/  ELECT P0, URZ, PT ;  /* 0x0000000000ff782f */ /* 0x000fda0003800000 */
[----:B------:R-:W-:Y:S05]  /*3db0*/  @!P0 BRA `(.L_x_68) ;  /* 0x0000000000608947 */ /* 0x000fea0003800000 */
[----:B------:R-:W-:Y:S01]  /*3dc0*/  UMOV UR5, 0x10 ;  /* 0x0000001000057882 */ /* 0x000fe20000000000 */
[----:B------:R-:W-:Y:S01]  /*3dd0*/  HFMA2 R0, -RZ, RZ, 0, 5.9604644775390625e-08 ;  /* 0x00000001ff007431 */ /* 0x000fe200000001ff */
[----:B------:R-:W-:-:S03]  /*3de0*/  MOV R2, 0xffff ;  /* 0x0000ffff00027802 */ /* 0x000fc60000000f00 */
[----:B------:R-:W-:Y:S04]  /*3df0*/  DEPBAR.LE SB1, 0x36 ;  /* 0x00009d800000791a */ /* 0x000fe80000000000 */
[----:B------:R-:W1:Y:S02]  /*3e00*/  UTCATOMSWS.FIND_AND_SET.ALIGN UP0, UR5, UR5 ;  /* 0x00000005000575e3 */ /* 0x000e640008000800 */
[----:B-1----:R-:W-:Y:S01]  /*3e10*/  MOV R3, UR5 ;  /* 0x0000000500037c02 */ /* 0x002fe20008000f00 */
[----:B------:R-:W-:Y:S06]  /*3e20*/  BRA.U UP0, `(.L_x_69) ;  /* 0x0000000100187547 */ /* 0x000fec000b800000 */
.L_x_70:
[----:B------:R-:W-:Y:S05]  /*3e30*/  NANOSLEEP 0x64 ;  /* 0x000000640000795d */ /* 0x000fea0003800000 */
[----:B------:R-:W-:-:S05]  /*3e40*/  UMOV UR5, 0x10 ;  /* 0x0000001000057882 */ /* 0x000fca0000000000 */
[----:B------:R-:W-:Y:S04]  /*3e50*/  DEPBAR.LE SB1, 0x36 ;  /* 0x00009d800000791a */ /* 0x000fe80000000000 */
[----:B------:R-:W1:Y:S02]  /*3e60*/  UTCATOMSWS.FIND_AND_SET.ALIGN UP0, UR5, UR5 ;  /* 0x00000005000575e3 */ /* 0x000e640008000800 */
[----:B-1----:R-:W-:Y:S01]  /*3e70*/  MOV R3, UR5 ;  /* 0x0000000500037c02 */ /* 0x002fe20008000f00 */
[----:B------:R-:W-:Y:S05]  /*3e80*/  BRA.U !UP0, `(.L_x_70) ;  /* 0xfffffffd08e87547 */ /* 0x000fea000b83ffff */
.L_x_69:
[-C--:B------:R-:W-:Y:S02]  /*3e90*/  SHF.L.U32 R2, R2, R3.reuse, RZ ;  /* 0x0000000302027219 */ /* 0x080fe400000006ff */
[----:B------:R-:W-:Y:S01]  /*3ea0*/  SHF.L.U32 R0, R0, R3, RZ ;  /* 0x0000000300007219 */ /* 0x000fe200000006ff */
[----:B------:R-:W-:Y:S02]  /*3eb0*/  IMAD.SHL.U32 R3, R3, 0x20, RZ ;  /* 0x0000002003037824 */ /* 0x000fe400078e00ff */
[----:B------:R1:W-:Y:S04]  /*3ec0*/  ATOMS.OR RZ, [UR4+0x14], R2 ;  /* 0x00001402ffff798c */ /* 0x0003e8000b000004 */
[----:B------:R1:W-:Y:S04]  /*3ed0*/  ATOMS.OR RZ, [UR4+0x18], R0 ;  /* 0x00001800ffff798c */ /* 0x0003e8000b000004 */
[----:B------:R1:W-:Y:S01]  /*3ee0*/  STS [UR48+0x220], R3 ;  /* 0x00022003ff007988 */ /* 0x0003e20008000830 */
[----:B------:R-:W-:Y:S05]  /*3ef0*/  BRA `(.L_x_68) ;  /* 0x0000000000107947 */ /* 0x000fea0003800000 */
.L_x_67:
[----:B------:R-:W-:Y:S02]  /*3f00*/  MOV R0, 0xffffffff ;  /* 0xffffffff00007802 */ /* 0x000fe40000000f00 */
[----:B------:R-:W-:-:S03]  /*3f10*/  MOV R2, 0x3f40 ;  /* 0x00003f4000027802 */ /* 0x000fc60000000f00 */
[----:B------:R1:W-:Y:S04]  /*3f20*/  STS [UR48+0x220], R0 ;  /* 0x00022000ff007988 */ /* 0x0003e80008000830 */
[----:B-1-3-5:R-:W-:Y:S05]  /*3f30*/  CALL.REL.NOINC `($__internal_1_$__cuda_sm10x_tcgen05_guardrail_trap_phase_invalid_during_alloc) ;  /* 0x0000004400007944 */ /* 0x02afea0003c00000 */
.L_x_68:
[----:B------:R-:W-:Y:S05]  /*3f40*/  WARPSYNC.ALL ;  /* 0x0000000000007948 */ /* 0x000fea0003800000 */
[----:B------:R-:W2:Y:S01]  /*3f50*/  S2UR UR6, SR_CgaCtaId ;  /* 0x00000000000679c3 */ /* 0x000ea20000008800 */
[----:B------:R-:W-:Y:S01]  /*3f60*/  UMOV UR4, 0x400 ;  /* 0x0000040000047882 */ /* 0x000fe20000000000 */
[----:B------:R-:W-:-:S06]  /*3f70*/  NOP ;  /* 0x0000000000007918 */ /* 0x000fcc0000000000 */
[----:B------:R-:W-:Y:S06]  /*3f80*/  BAR.ARV 0x6, 0xa0 ;  /* 0x0182800000007b1d */ /* 0x000fec0000002000 */
[----:B------:R-:W-:Y:S01]  /*3f90*/  IMAD.MOV.U32 R8, RZ, RZ, 0x1 ;  /* 0x00000001ff087424 */ /* 0x000fe200078e00ff */
[----:B------:R-:W-:Y:S01]  /*3fa0*/  UMOV UR14, URZ ;  /* 0x000000ff000e7c82 */ /* 0x000fe20008000000 */
[----:B------:R-:W-:Y:S01]  /*3fb0*/  UMOV UR13, URZ ;  /* 0x000000ff000d7c82 */ /* 0x000fe20008000000 */
[----:B------:R-:W-:Y:S01]  /*3fc0*/  UMOV UR20, 0x0 ;  /* 0x0000000000147882 */ /* 0x000fe20000000000 */
[----:B------:R-:W-:Y:S01]  /*3fd0*/  UMOV UR21, 0x4110010 ;  /* 0x0411001000157882 */ /* 0x000fe20000000000 */
[----:B------:R-:W-:Y:S01]  /*3fe0*/  UMOV UR18, 0x0 ;  /* 0x0000000000127882 */ /* 0x000fe20000000000 */
[----:B------:R-:W-:Y:S01]  /*3ff0*/  UMOV UR19, 0x4110010 ;  /* 0x0411001000137882 */ /* 0x000fe20000000000 */
[----:B--2---:R-:W-:Y:S01]  /*4000*/  ULEA UR6, UR6, UR4, 0x18 ;  /* 0x0000000406067291 */ /* 0x004fe2000f8ec0ff */
[----:B------:R-:W2:Y:S03]  /*4010*/  LDCU.64 UR4, c[0x0][0x388] ;  /* 0x00007100ff0477ac */ /* 0x000ea60008000a00 */
[----:B------:R-:W-:-:S02]  /*4020*/  UIADD3 UR9, UPT, UPT, UR6, 0x2600, URZ ;  /* 0x0000260006097890 */ /* 0x000fc4000fffe0ff */
[----:B------:R-:W-:-:S03]  /*4030*/  UIADD3 UR16, UPT, UPT, UR6, 0x1d600, URZ ;  /* 0x0001d60006107890 */ /* 0x000fc6000fffe0ff */
[----:B------:R-:W1:Y:S01]  /*4040*/  LDS R9, [UR6+0x220] ;  /* 0x00022006ff097984 */ /* 0x000e620008000800 */
[----:B------:R-:W-:Y:S02]  /*4050*/  USHF.R.U32.HI UR9, URZ, 0x4, UR9 ;  /* 0x00000004ff097899 */ /* 0x000fe40008011609 */
[----:B------:R-:W-:Y:S02]  /*4060*/  USHF.R.U32.HI UR16, URZ, 0x4, UR16 ;  /* 0x00000004ff107899 */ /* 0x000fe40008011610 */
[----:B------:R-:W-:Y:S02]  /*4070*/  ULOP3.LUT UR9, UR9, 0x3fff, URZ, 0xc0, !UPT ;  /* 0x00003fff09097892 */ /* 0x000fe4000f8ec0ff */
[----:B------:R-:W-:Y:S02]  /*4080*/  ULOP3.LUT UR16, UR16, 0x3fff, URZ, 0xc0, !UPT ;  /* 0x00003fff10107892 */ /* 0x000fe4000f8ec0ff */
[----:B------:R-:W-:Y:S02]  /*4090*/  ULOP3.LUT UR9, UR9, 0x10000, URZ, 0xfc, !UPT ;  /* 0x0001000009097892 */ /* 0x000fe4000f8efcff */
[----:B--2---:R-:W-:-:S04]  /*40a0*/  UIADD3 UR4, UPT, UPT, UR4, 0x3f, URZ ;  /* 0x0000003f04047890 */ /* 0x004fc8000fffe0ff */
[----:B------:R-:W-:-:S04]  /*40b0*/  USHF.R.S32.HI UR7, URZ, 0x1f, UR4 ;  /* 0x0000001fff077899 */ /* 0x000fc80008011404 */
[----:B------:R-:W-:-:S03]  /*40c0*/  ULEA.HI UR7, UR7, UR4, URZ, 0x6 ;  /* 0x0000000407077291 */ /* 0x000fc6000f8f30ff */
[----:B------:R-:W2:Y:S01]  /*40d0*/  LDCU UR4, c[0x0][0x390] ;  /* 0x00007200ff0477ac */ /* 0x000ea20008000800 */
[----:B------:R-:W-:-:S04]  /*40e0*/  USHF.R.S32.HI UR7, URZ, 0x6, UR7 ;  /* 0x00000006ff077899 */ /* 0x000fc80008011407 */
[----:B------:R-:W-:Y:S02]  /*40f0*/  UIMAD UR7, UR7, UR5, URZ ;  /* 0x00000005070772a4 */ /* 0x000fe4000f8e02ff */
[----:B------:R-:W-:-:S04]  /*4100*/  UIADD3 UR5, UPT, UPT, UR6, 0x1d8, URZ ;  /* 0x000001d806057890 */ /* 0x000fc8000fffe0ff */
[----:B------:R-:W-:Y:S01]  /*4110*/  UPRMT UR5, URZ, 0x654, UR5 ;  /* 0x00000654ff057896 */ /* 0x000fe20008000005 */
[C---:B-1----:R-:W-:Y:S01]  /*4120*/  VIADD R3, R9.reuse, 0x40 ;  /* 0x0000004009037836 */ /* 0x042fe20000000000 */
[----:B------:R-:W-:Y:S01]  /*4130*/  LOP3.LUT R2, R9, 0xffff, RZ, 0xc0, !PT ;  /* 0x0000ffff09027812 */ /* 0x000fe200078ec0ff */
[----:B--2---:R-:W-:-:S03]  /*4140*/  UIMAD UR4, UR7, UR4, URZ ;  /* 0x00000004070472a4 */ /* 0x004fc6000f8e02ff */
[----:B------:R-:W-:Y:S01]  /*4150*/  LOP3.LUT R3, R3, 0xffff, RZ, 0xc0, !PT ;  /* 0x0000ffff03037812 */ /* 0x000fe200078ec0ff */
[----:B------:R-:W-:Y:S02]  /*4160*/  UIADD3 UR15, UPT, UPT, UR4, -0x1, URZ ;  /* 0xffffffff040f7890 */ /* 0x000fe4000fffe0ff */
[----:B------:R-:W-:Y:S02]  /*4170*/  UISETP.GE.AND UP2, UPT, UR4, 0x1, UPT ;  /* 0x000000010400788c */ /* 0x000fe4000bf46270 */
[----:B------:R1:W-:Y:S02]  /*4180*/  STL.64 [R1], R2 ;  /* 0x0000000201007387 */ /* 0x0003e40000100a00 */
[----:B-1----:R-:W-:-:S07]  /*4190*/  CS2R R2, SRZ ;  /* 0x0000000000027805 */ /* 0x002fce000001ff00 */
.L_x_77:
[----:B-1----:R-:W-:-:S04]  /*41a0*/  SHF.L.U32 R5, R3, 0x1f, RZ ;  /* 0x0000001f03057819 */ /* 0x002fc800000006ff */
[----:B------:R-:W1:Y:S02]  /*41b0*/  SYNCS.PHASECHK.TRANS64.TRYWAIT P0, [UR6+0x1d0], R5 ;  /* 0x0001d005ff0075a7 */ /* 0x000e640008001106 */
[----:B-12---:R-:W-:Y:S05]  /*41c0*/  @!P0 BRA `(.L_x_71) ;  /* 0x0000003c004c8947 */ /* 0x006fea0003800000 */
.L_x_172:
[----:B-1----:R-:W1:Y:S01]  /*41d0*/  LDS.128 R4, [UR6+0x210] ;  /* 0x00021006ff047984 */ /* 0x002e620008000c00 */
[----:B------:R-:W-:Y:S01]  /*41e0*/  ULEA UR8, UR14, UR6, 0x3 ;  /* 0x000000060e087291 */ /* 0x000fe2000f8e18ff */
[----:B------:R-:W-:Y:S01]  /*41f0*/  SHF.L.U32 R0, R8, 0x1f, RZ ;  /* 0x0000001f08007819 */ /* 0x000fe200000006ff */
[----:B------:R-:W-:Y:S01]  /*4200*/  @!PT LDS RZ, [RZ] ;  /* 0x00000000fffff984 */ /* 0x000fe20000000800 */
[----:B------:R-:W-:Y:S01]  /*4210*/  @!PT LDS RZ, [RZ] ;  /* 0x00000000fffff984 */ /* 0x000fe20000000800 */
[----:B------:R-:W-:Y:S01]  /*4220*/  @!PT LDS RZ, [RZ] ;  /* 0x00000000fffff984 */ /* 0x000fe20000000800 */
[----:B------:R-:W-:Y:S01]  /*4230*/  @!PT LDS RZ, [RZ] ;  /* 0x00000000fffff984 */ /* 0x000fe20000000800 */
[----:B------:R2:W-:Y:S06]  /*4240*/  MEMBAR.ALL.CTA ;  /* 0x0000000000007992 */ /* 0x0005ec0000008000 */
[----:B--2---:R-:W2:Y:S02]  /*4250*/  FENCE.VIEW.ASYNC.S ;  /* 0x00000000000073c6 */ /* 0x004ea40000000000 */
[----:B--2---:R-:W-:Y:S01]  /*4260*/  SYNCS.ARRIVE.TRANS64.RED.A1T0 RZ, [UR5], RZ ;  /* 0x000000ffffff79a7 */ /* 0x004fe20008100405 */
[----:B------:R-:W2:Y:S01]  /*4270*/  SYNCS.PHASECHK.TRANS64.TRYWAIT P0, [UR8+0x1f0], R0 ;  /* 0x0001f000ff0075a7 */ /* 0x000ea20008001108 */
[----:B-1----:R-:W-:Y:S01]  /*4280*/  LOP3.LUT P2, RZ, R6, 0x1, RZ, 0xc0, !PT ;  /* 0x0000000106ff7812 */ /* 0x002fe2000784c0ff */
[----:B--2---:R-:W-:-:S12]  /*4290*/  @!P0 BRA `(.L_x_72) ;  /* 0x0000003c00308947 */ /* 0x004fd80003800000 */
.L_x_174:
[----:B------:R-:W-:Y:S05]  /*42a0*/  BRA.U !UP2, `(.L_x_73) ;  /* 0x000000010ac47547 */ /* 0x000fea000b800000 */
[----:B-1----:R-:W-:Y:S01]  /*42b0*/  IMAD.U32 R0, RZ, RZ, UR14 ;  /* 0x0000000eff007e24 */ /* 0x002fe2000f8e00ff */
[----:B------:R-:W-:-:S04]  /*42c0*/  ULEA UR4, UR13, UR6, 0x3 ;  /* 0x000000060d047291 */ /* 0x000fc8000f8e18ff */
[----:B------:R-:W-:Y:S02]  /*42d0*/  LEA R4, R0, R1, 0x2 ;  /* 0x0000000100047211 */ /* 0x000fe400078e10ff */
[----:B------:R-:W-:-:S04]  /*42e0*/  SHF.L.U32 R0, R2, 0x1f, RZ ;  /* 0x0000001f02007819 */ /* 0x000fc800000006ff */
[----:B------:R-:W5:Y:S01]  /*42f0*/  LDL R4, [R4] ;  /* 0x0000000004047983 */ /* 0x000f620000100800 */
[----:B------:R1:W2:Y:S01]  /*4300*/  SYNCS.PHASECHK.TRANS64.TRYWAIT P1, [UR4], R0 ;  /* 0x00000000ff0075a7 */ /* 0x0002a20008021104 */
[----:B------:R-:W-:Y:S01]  /*4310*/  UPLOP3.LUT UP3, UPT, UPT, UPT, UPT, 0x40, 0x4 ;  /* 0x000000000004789c */ /* 0x000fe20003f6e870 */
[----:B------:R-:W-:Y:S01]  /*4320*/  UMOV UR12, UR15 ;  /* 0x0000000f000c7c82 */ /* 0x000fe20008000000 */
[----:B------:R-:W-:-:S09]  /*4330*/  UMOV UR11, UR13 ;  /* 0x0000000d000b7c82 */ /* 0x000fd20008000000 */
.L_x_76:
[----:B------:R-:W-:Y:S01]  /*4340*/  ULEA UR7, UR11, UR6, 0x3 ;  /* 0x000000060b077291 */ /* 0x000fe2000f8e18ff */
[----:B-12-4-:R-:W-:Y:S11]  /*4350*/  @P1 BRA `(.L_x_74) ;  /* 0x00000000000c1947 */ /* 0x016ff60003800000 */
[----:B------:R-:W-:Y:S04]  /*4360*/  SHF.L.U32 R5, R2, 0x1f, RZ ;  /* 0x0000001f02057819 */ /* 0x000fe800000006ff */
[----:B------:R-:W2:Y:S02]  /*4370*/  SYNCS.PHASECHK.TRANS64.TRYWAIT P0, [UR7], R5 ;  /* 0x00000005ff0075a7 */ /* 0x000ea40008001107 */
[----:B--2---:R-:W-:Y:S05]  /*4380*/  @!P0 BRA `(.L_x_75) ;  /* 0x0000003c000c8947 */ /* 0x004fea0003800000 */
.L_x_74:
[----:B------:R-:W-:Y:S01]  /*4390*/  UISETP.NE.AND UP0, UPT, UR12, URZ, UPT ;  /* 0x000000ff0c00728c */ /* 0x000fe2000bf05270 */
[----:B------:R-:W-:Y:S01]  /*43a0*/  PLOP3.LUT P1, PT, PT, PT, PT, 0x80, 0x8 ;  /* 0x000000000008781c */ /* 0x000fe20003f2f070 */
[----:B------:R-:W-:Y:S02]  /*43b0*/  UIADD3 UR13, UPT, UPT, UR11, 0x1, URZ ;  /* 0x000000010b0d7890 */ /* 0x000fe4000fffe0ff */
[----:B------:R-:W-:Y:S02]  /*43c0*/  ULEA UR22, UR11, UR16, 0x8 ;  /* 0x000000100b167291 */ /* 0x000fe4000f8e40ff */
[----:B------:R-:W-:Y:S01]  /*43d0*/  UISETP.NE.AND UP1, UPT, UR13, 0x1b, UPT ;  /* 0x0000001b0d00788c */ /* 0x000fe2000bf25270 */
[----:B------:R-:W-:Y:S01]  /*43e0*/  PLOP3.LUT P0, PT, PT, PT, UP0, 0x80, 0x8 ;  /* 0x000000000008781c */ /* 0x000fe20003f0f008 */
[----:B------:R-:W-:Y:S02]  /*43f0*/  ULEA UR24, UR11, UR9, 0x8 ;  /* 0x000000090b187291 */ /* 0x000fe4000f8e40ff */
[----:B------:R-:W-:Y:S02]  /*4400*/  USEL UR10, URZ, 0x1, UP1 ;  /* 0x00000001ff0a7887 */ /* 0x000fe40008800000 */
[----:B------:R-:W-:Y:S02]  /*4410*/  USEL UR13, UR13, URZ, UP1 ;  /* 0x000000ff0d0d7287 */ /* 0x000fe40008800000 */
[----:B------:R-:W-:Y:S02]  /*4420*/  UIADD3 UR26, UPT, UPT, UR22, 0x80, URZ ;  /* 0x00000080161a7890 */ /* 0x000fe4000fffe0ff */
[----:B------:R-:W-:Y:S01]  /*4430*/  @UP0 ULEA UR4, UR13, UR6, 0x3 ;  /* 0x000000060d040291 */ /* 0x000fe2000f8e18ff */
[----:B------:R-:W-:Y:S01]  /*4440*/  LOP3.LUT R2, R2, UR10, RZ, 0x3c, !PT ;  /* 0x0000000a02027c12 */ /* 0x000fe2000f8e3cff */
[----:B------:R-:W-:Y:S02]  /*4450*/  UIADD3 UR28, UPT, UPT, UR24, 0x2, URZ ;  /* 0x00000002181c7890 */ /* 0x000fe4000fffe0ff */
[----:B------:R-:W-:Y:S01]  /*4460*/  UIADD3 UR17, UPT, UPT, UR7, 0xd8, URZ ;  /* 0x000000d807117890 */ /* 0x000fe2000fffe0ff */
[----:B-1----:R-:W-:Y:S01]  /*4470*/  @P0 SHF.L.U32 R0, R2, 0x1f, RZ ;  /* 0x0000001f02000819 */ /* 0x002fe200000006ff */
[----:B------:R-:W-:Y:S01]  /*4480*/  UIADD3 UR7, UPT, UPT, UR12, 0x1, URZ ;  /* 0x000000010c077890 */ /* 0x000fe2000fffe0ff */
[----:B------:R-:W-:Y:S02]  /*4490*/  UMOV UR23, 0x80004020 ;  /* 0x8000402000177882 */ /* 0x000fe40000000000 */
[----:B------:R4:W1:Y:S01]  /*44a0*/  @P0 SYNCS.PHASECHK.TRANS64.TRYWAIT P1, [UR4], R0 ;  /* 0x00000000ff0005a7 */ /* 0x0008620008021104 */
[----:B------:R-:W-:Y:S11]  /*44b0*/  ELECT P0, URZ, PT ;  /* 0x0000000000ff782f */ /* 0x000ff60003800000 */
[----:B------:R-:W-:Y:S02]  /*44c0*/  @!UPT UIADD3 URZ, UPT, UPT, URZ, URZ, URZ ;  /* 0x000000fffffff290 */ /* 0x000fe4000fffe0ff */
[C---:B-----5:R-:W-:Y:S02]  /*44d0*/  @P0 R2UR.BROADCAST UR10, R4.reuse ;  /* 0x00000000040a02ca */ /* 0x060fe400008e0000 */
[----:B------:R-:W-:Y:S11]  /*44e0*/  ELECT P0, URZ, PT ;  /* 0x0000000000ff782f */ /* 0x000ff60003800000 */
[----:B------:R-:W-:Y:S02]  /*44f0*/  @!UPT UIADD3 URZ, UPT, UPT, URZ, URZ, URZ ;  /* 0x000000fffffff290 */ /* 0x000fe4000fffe0ff */
[----:B------:R-:W-:Y:S01]  /*4500*/  @P0 R2UR.BROADCAST UR4, R4 ;  /* 0x00000000040402ca */ /* 0x000fe200008e0000 */
[----:B------:R-:W-:Y:S02]  /*4510*/  UISETP.GT.U32.AND UP0, UPT, UR7, 0x1, UPT ;  /* 0x000000010700788c */ /* 0x000fe4000bf04070 */
[----:B------:R-:W-:Y:S01]  /*4520*/  UIADD3 UR12, UPT, UPT, UR12, -0x1, URZ ;  /* 0xffffffff0c0c7890 */ /* 0x000fe2000fffe0ff */
[----:B------:R-:W-:Y:S01]  /*4530*/  UMOV UR25, 0x80004020 ;  /* 0x8000402000197882 */ /* 0x000fe20000000000 */
[----:B------:R-:W-:Y:S01]  /*4540*/  UMOV UR27, 0x80004020 ;  /* 0x80004020001b7882 */ /* 0x000fe20000000000 */
[----:B------:R-:W-:Y:S01]  /*4550*/  UMOV UR29, 0x80004020 ;  /* 0x80004020001d7882 */ /* 0x000fe20000000000 */
[----:B------:R-:W-:Y:S01]  /*4560*/  UMOV UR11, UR13 ;  /* 0x0000000d000b7c82 */ /* 0x000fe20008000000 */
[----:B------:R4:W-:Y:S01]  /*4570*/  UTCQMMA gdesc[UR24], gdesc[UR22], tmem[UR10], tmem[UR20], idesc[UR21], UP3 ;  /* 0x00ff1416180075ea */ /* 0x0009e2000980030a */
[----:B------:R-:W-:Y:S04]  /*4580*/  UPLOP3.LUT UP3, UPT, UPT, UPT, UPT, 0x80, 0x8 ;  /* 0x000000000008789c */ /* 0x000fe80003f6f070 */
[----:B------:R4:W-:Y:S01]  /*4590*/  UTCQMMA gdesc[UR28], gdesc[UR26], tmem[UR4], tmem[UR18], idesc[UR19], UPT ;  /* 0x00ff121a1c0075ea */ /* 0x0009e2000b800304 */
[----:B------:R4:W-:Y:S01]  /*45a0*/  UTCBAR [UR17], URZ ;  /* 0x000000ff110073e9 */ /* 0x0009e200080000ff */
[----:B------:R-:W-:Y:S05]  /*45b0*/  BRA.U UP0, `(.L_x_76) ;  /* 0xfffffffd00607547 */ /* 0x000fea000b83ffff */
.L_x_73:
[----:B------:R-:W-:Y:S01]  /*45c0*/  UIADD3 UR14, UPT, UPT, UR14, 0x1, URZ ;  /* 0x000000010e0e7890 */ /* 0x000fe2000fffe0ff */
[----:B------:R-:W-:Y:S01]  /*45d0*/  LOP3.LUT R3, R3, 0x1, RZ, 0x3c, !PT ;  /* 0x0000000103037812 */ /* 0x000fe200078e3cff */
[----:B------:R-:W-:Y:S02]  /*45e0*/  UIADD3 UR8, UPT, UPT, UR8, 0x1e0, URZ ;  /* 0x000001e008087890 */ /* 0x000fe4000fffe0ff */
[----:B------:R-:W-:-:S04]  /*45f0*/  UISETP.NE.AND UP0, UPT, UR14, 0x2, UPT ;  /* 0x000000020e00788c */ /* 0x000fc8000bf05270 */
[----:B----4-:R-:W-:Y:S02]  /*4600*/  USEL UR4, URZ, 0x1, UP0 ;  /* 0x00000001ff047887 */ /* 0x010fe40008000000 */
[----:B------:R-:W-:Y:S01]  /*4610*/  USEL UR14, UR14, URZ, UP0 ;  /* 0x000000ff0e0e7287 */ /* 0x000fe20008000000 */
[----:B------:R2:W-:Y:S03]  /*4620*/  UTCBAR [UR8], URZ ;  /* 0x000000ff080073e9 */ /* 0x0005e600080000ff */
[----:B------:R-:W-:Y:S01]  /*4630*/  LOP3.LUT R8, R8, UR4, RZ, 0x3c, !PT ;  /* 0x0000000408087c12 */ /* 0x000fe2000f8e3cff */
[----:B------:R-:W-:Y:S07]  /*4640*/  @P2 BRA `(.L_x_77) ;  /* 0xfffffff800d42947 */ /* 0x000fee000383ffff */
[----:B------:R-:W4:Y:S01]  /*4650*/  S2UR UR4, SR_CgaCtaId ;  /* 0x00000000000479c3 */ /* 0x000f220000008800 */
[----:B------:R-:W-:Y:S01]  /*4660*/  ELECT P0, URZ, PT ;  /* 0x0000000000ff782f */ /* 0x000fe20003800000 */
[----:B-1----:R-:W-:Y:S01]  /*4670*/  IMAD.MOV.U32 R0, RZ, RZ, 0x1 ;  /* 0x00000001ff007424 */ /* 0x002fe200078e00ff */
[----:B------:R-:W-:Y:S01]  /*4680*/  UIADD3 UR6, UPT, UPT, UR6, 0x1f0, URZ ;  /* 0x000001f006067890 */ /* 0x000fe2000fffe0ff */
[----:B------:R-:W-:Y:S01]  /*4690*/  SHF.L.U32 R3, R8, 0x1f, RZ ;  /* 0x0000001f08037819 */ /* 0x000fe200000006ff */
[----:B------:R-:W-:-:S03]  /*46a0*/  UMOV UR5, 0x40 ;  /* 0x0000004000057882 */ /* 0x000fc60000000000 */
[----:B------:R-:W-:Y:S01]  /*46b0*/  UVIRTCOUNT.DEALLOC.SMPOOL 0x80 ;  /* 0x000000800000784c */ /* 0x000fe20000000000 */
[----:B----4-:R-:W-:Y:S02]  /*46c0*/  ULEA UR4, UR4, UR5, 0x18 ;  /* 0x0000000504047291 */ /* 0x010fe4000f8ec0ff */
[----:B------:R-:W-:-:S07]  /*46d0*/  ULEA UR5, UR14, UR6, 0x3 ;  /* 0x000000060e057291 */ /* 0x000fce000f8e18ff */
[----:B------:R1:W-:Y:S02]  /*46e0*/  @P0 STS.U8 [UR4+0x1c], R0 ;  /* 0x00001c00ff000988 */ /* 0x0003e40008000004 */
[----:B------:R-:W4:Y:S02]  /*46f0*/  SYNCS.PHASECHK.TRANS64.TRYWAIT P0, [UR5], R3 ;  /* 0x00000003ff0075a7 */ /* 0x000f240008001105 */
[----:B-1--4-:R-:W-:Y:S05]  /*4700*/  @!P0 BRA `(.L_x_78) ;  /* 0x0000003800448947 */ /* 0x012fea0003800000 */
.L_x_177:
[----:B------:R-:W-:-:S04]  /*4710*/  UIADD3 UR7, UPT, UPT, UR14, 0x1, URZ ;  /* 0x000000010e077890 */ /* 0x000fc8000fffe0ff */
[----:B------:R-:W-:-:S04]  /*4720*/  UISETP.NE.AND UP0, UPT, UR7, 0x2, UPT ;  /* 0x000000020700788c */ /* 0x000fc8000bf05270 */
[----:B------:R-:W-:Y:S02]  /*4730*/  USEL UR5, URZ, 0x1, UP0 ;  /* 0x00000001ff057887 */ /* 0x000fe40008000000 */
[----:B------:R-:W-:-:S04]  /*4740*/  USEL UR7, UR7, URZ, UP0 ;  /* 0x000000ff07077287 */ /* 0x000fc80008000000 */
[----:B------:R-:W-:Y:S01]  /*4750*/  ULEA UR7, UR7, UR6, 0x3 ;  /* 0x0000000607077291 */ /* 0x000fe2000f8e18ff */
[----:B-1----:R-:W-:-:S04]  /*4760*/  LOP3.LUT R3, R8, UR5, RZ, 0x3c, !PT ;  /* 0x0000000508037c12 */ /* 0x002fc8000f8e3cff */
[----:B------:R-:W-:-:S04]  /*4770*/  SHF.L.U32 R3, R3, 0x1f, RZ ;  /* 0x0000001f03037819 */ /* 0x000fc800000006ff */
[----:B------:R-:W1:Y:S02]  /*4780*/  SYNCS.PHASECHK.TRANS64.TRYWAIT P0, [UR7], R3 ;  /* 0x00000003ff0075a7 */ /* 0x000e640008001107 */
[----:B-1----:R-:W-:Y:S05]  /*4790*/  @!P0 BRA `(.L_x_79) ;  /* 0x0000003800388947 */ /* 0x002fea0003800000 */
.L_x_179:
[----:B------:R-:W-:Y:S01]  /*47a0*/  NOP ;  /* 0x0000000000007918 */ /* 0x000fe20000000000 */
[----:B-1----:R-:W1:Y:S01]  /*47b0*/  LDS R0, [UR4+0x14] ;  /* 0x00001404ff007984 */ /* 0x002e620008000800 */
[----:B------:R-:W-:Y:S01]  /*47c0*/  LOP3.LUT R2, R9, 0xffff, RZ, 0xc0, !PT ;  /* 0x0000ffff09027812 */ /* 0x000fe200078ec0ff */
[----:B------:R-:W-:Y:S02]  /*47d0*/  IMAD.MOV.U32 R3, RZ, RZ, 0xffff ;  /* 0x0000ffffff037424 */ /* 0x000fe400078e00ff */
[----:B------:R-:W-:Y:S01]  /*47e0*/  IMAD.MOV.U32 R5, RZ, RZ, 0x1 ;  /* 0x00000001ff057424 */ /* 0x000fe200078e00ff */
[----:B------:R-:W-:-:S04]  /*47f0*/  SHF.R.U32.HI R2, RZ, 0x5, R2 ;  /* 0x00000005ff027819 */ /* 0x000fc80000011602 */
[-C--:B------:R-:W-:Y:S02]  /*4800*/  SHF.L.U32 R3, R3, R2.reuse, RZ ;  /* 0x0000000203037219 */ /* 0x080fe400000006ff */
[----:B------:R-:W-:Y:S02]  /*4810*/  SHF.L.U32 R5, R5, R2, RZ ;  /* 0x0000000205057219 */ /* 0x000fe400000006ff */
[----:B-1----:R-:W-:-:S04]  /*4820*/  LOP3.LUT R0, R0, R3, RZ, 0xc0, !PT ;  /* 0x0000000300007212 */ /* 0x002fc800078ec0ff */
[----:B------:R-:W-:-:S13]  /*4830*/  ISETP.NE.AND P0, PT, R0, R3, PT ;  /* 0x000000030000720c */ /* 0x000fda0003f05270 */
[----:B------:R-:W-:Y:S05]  /*4840*/  @P0 BRA `(.L_x_80) ;  /* 0x00000000005c0947 */ /* 0x000fea0003800000 */
[----:B------:R-:W1:Y:S02]  /*4850*/  LDS R0, [UR4+0x18] ;  /* 0x00001804ff007984 */ /* 0x000e640008000800 */
[----:B-1----:R-:W-:-:S04]  /*4860*/  LOP3.LUT R0, R0, R5, RZ, 0xc0, !PT ;  /* 0x0000000500007212 */ /* 0x002fc800078ec0ff */
[----:B------:R-:W-:-:S13]  /*4870*/  ISETP.NE.AND P0, PT, R0, R5, PT ;  /* 0x000000050000720c */ /* 0x000fda0003f05270 */
[----:B------:R-:W-:Y:S05]  /*4880*/  @P0 BRA `(.L_x_81) ;  /* 0x0000000000400947 */ /* 0x000fea0003800000 */
[----:B--2---:R-:W-:Y:S01]  /*4890*/  R2UR UR8, R3 ;  /* 0x00000000030872ca */ /* 0x004fe200000e0000 */
[----:B------:R-:W1:Y:S01]  /*48a0*/  S2R R2, SR_LANEID ;  /* 0x0000000000027919 */ /* 0x000e620000000000 */
[----:B------:R-:W-:Y:S01]  /*48b0*/  LOP3.LUT R5, RZ, R5, RZ, 0x33, !PT ;  /* 0x00000005ff057212 */ /* 0x000fe200078e33ff */
[----:B------:R-:W-:Y:S02]  /*48c0*/  VOTEU.ANY UR7, UPT, PT ;  /* 0x0000000000077886 */ /* 0x000fe400038e0100 */
[----:B------:R-:W-:Y:S01]  /*48d0*/  UFLO.U32 UR7, UR7 ;  /* 0x00000007000772bd */ /* 0x000fe200080e0000 */
[----:B------:R-:W2:Y:S07]  /*48e0*/  REDUX UR5, R5 ;  /* 0x00000000050573c4 */ /* 0x000eae0000000000 */
[----:B------:R-:W-:-:S06]  /*48f0*/  ULOP3.LUT UR8, URZ, UR8, URZ, 0x33, !UPT ;  /* 0x00000008ff087292 */ /* 0x000fcc000f8e33ff */
[----:B------:R-:W-:-:S04]  /*4900*/  IMAD.U32 R0, RZ, RZ, UR8 ;  /* 0x00000008ff007e24 */ /* 0x000fc8000f8e00ff */
[----:B------:R-:W4:Y:S02]  /*4910*/  REDUX UR6, R0 ;  /* 0x00000000000673c4 */ /* 0x000f240000000000 */
[----:B------:R1:W-:Y:S02]  /*4920*/  UTCATOMSWS.AND URZ, UR8 ;  /* 0x0000000800ff79e3 */ /* 0x0003e40008000000 */
[----:B-1----:R-:W-:Y:S01]  /*4930*/  ISETP.EQ.U32.AND P0, PT, R2, UR7, PT ;  /* 0x0000000702007c0c */ /* 0x002fe2000bf02070 */
[----:B--2---:R-:W-:Y:S02]  /*4940*/  IMAD.U32 R2, RZ, RZ, UR5 ;  /* 0x00000005ff027e24 */ /* 0x004fe4000f8e00ff */
[----:B----4-:R-:W-:-:S10]  /*4950*/  IMAD.U32 R3, RZ, RZ, UR6 ;  /* 0x00000006ff037e24 */ /* 0x010fd4000f8e00ff */
[----:B------:R1:W-:Y:S04]  /*4960*/  @P0 ATOMS.AND RZ, [UR4+0x14], R3 ;  /* 0x00001403ffff098c */ /* 0x0003e8000a800004 */
[----:B------:R1:W-:Y:S01]  /*4970*/  @P0 ATOMS.AND RZ, [UR4+0x18], R2 ;  /* 0x00001802ffff098c */ /* 0x0003e2000a800004 */
[----:B------:R-:W-:Y:S05]  /*4980*/  BRA `(.L_x_82) ;  /* 0x0000000000147947 */ /* 0x000fea0003800000 */
.L_x_81:
[----:B------:R-:W-:Y:S02]  /*4990*/  MOV R2, 0x49b0 ;  /* 0x000049b000027802 */ /* 0x000fe40000000f00 */
[----:B--23-5:R-:W-:Y:S05]  /*49a0*/  CALL.REL.NOINC `($__internal_0_$__cuda_sm10x_tcgen05_guardrail_trap_col_being_dealloced_not_returned_by_alloc) ;  /* 0x0000003800587944 */ /* 0x02cfea0003c00000 */
[----:B------:R-:W-:Y:S05]  /*49b0*/  BRA `(.L_x_82) ;  /* 0x0000000000087947 */ /* 0x000fea0003800000 */
.L_x_80:
[----:B------:R-:W-:Y:S02]  /*49c0*/  MOV R2, 0x49e0 ;  /* 0x000049e000027802 */ /* 0x000fe40000000f00 */
[----:B--23-5:R-:W-:Y:S05]  /*49d0*/  CALL.REL.NOINC `($__internal_2_$__cuda_sm10x_tcgen05_guardrail_trap_unallocated_columns_being_dealloced) ;  /* 0x0000003800647944 */ /* 0x02cfea0003c00000 */
.L_x_82:
[----:B------:R-:W-:Y:S01]  /*49e0*/  NOP ;  /* 0x0000000000007918 */ /* 0x000fe20000000000 */
[----:B------:R-:W-:Y:S05]  /*49f0*/  EXIT ;  /* 0x000000000000794d */ /* 0x000fea0003800000 */
.L_x_66:
[----:B------:R-:W-:-:S09]  /*4a00*/  UISETP.NE.OR UP1, UPT, UR6, 0x3, !UP1 ;  /* 0x000000030600788c */ /* 0x000fd2000cf25670 */
[----:B------:R-:W-:Y:S05]  /*4a10*/  BRA.U UP1, `(.L_x_83) ;  /* 0x0000000901e07547 */ /* 0x000fea000b800000 */
[----:B------:R-:W1:Y:S01]  /*4a20*/  LDC.64 R8, c[0x0][0x888] ;  /* 0x00022200ff087b82 */ /* 0x000e620000000a00 */
[----:B------:R-:W-:Y:S01]  /*4a30*/  UMOV UR14, 0x400 ;  /* 0x00000400000e7882 */ /* 0x000fe20000000000 */
[----:B------:R-:W-:Y:S01]  /*4a40*/  IMAD.MOV.U32 R31, RZ, RZ, 0x1 ;  /* 0x00000001ff1f7424 */ /* 0x000fe200078e00ff */
[----:B------:R-:W-:Y:S01]  /*4a50*/  ULEA UR14, UR48, UR14, 0x18 ;  /* 0x0000000e300e7291 */ /* 0x000fe2000f8ec0ff */
[----:B------:R-:W-:Y:S01]  /*4a60*/  IMAD.MOV.U32 R30, RZ, RZ, RZ ;  /* 0x000000ffff1e7224 */ /* 0x000fe200078e00ff */
[----:B------:R-:W-:Y:S01]  /*4a70*/  UPLOP3.LUT UP0, UPT, UPT, UPT, UPT, 0x40, 0x4 ;  /* 0x000000000004789c */ /* 0x000fe20003f0e870 */
[----:B------:R-:W-:Y:S01]  /*4a80*/  IMAD.MOV.U32 R28, RZ, RZ, 0x1000 ;  /* 0x00001000ff1c7424 */ /* 0x000fe200078e00ff */
[----:B------:R-:W-:Y:S01]  /*4a90*/  UIADD3 UR4, UPT, UPT, UR14, 0x1b0, URZ ;  /* 0x000001b00e047890 */ /* 0x000fe2000fffe0ff */
[----:B------:R-:W2:Y:S01]  /*4aa0*/  LDC R0, c[0x0][0xb30] ;  /* 0x0002cc00ff007b82 */ /* 0x000ea20000000800 */
[----:B------:R-:W-:Y:S02]  /*4ab0*/  UIADD3 UR16, UPT, UPT, UR14, 0x1d8, URZ ;  /* 0x000001d80e107890 */ /* 0x000fe4000fffe0ff */
[----:B------:R-:W-:-:S02]  /*4ac0*/  UPRMT UR48, UR48, 0x654, UR4 ;  /* 0x0000065430307896 */ /* 0x000fc40008000004 */
[----:B------:R-:W-:-:S03]  /*4ad0*/  UPRMT UR16, URZ, 0x654, UR16 ;  /* 0x00000654ff107896 */ /* 0x000fc60008000010 */
[----:B------:R-:W4:Y:S08]  /*4ae0*/  LDC R23, c[0x0][0x370] ;  /* 0x0000dc00ff177b82 */ /* 0x000f300000000800 */
[----:B------:R-:W3:Y:S01]  /*4af0*/  LDC R2, c[0x0][0xb0c] ;  /* 0x0002c300ff027b82 */ /* 0x000ee20000000800 */
[----:B-1----:R-:W-:-:S04]  /*4b00*/  ISETP.NE.U32.AND P0, PT, R8, RZ, PT ;  /* 0x000000ff0800720c */ /* 0x002fc80003f05070 */
[----:B------:R-:W-:-:S03]  /*4b10*/  ISETP.NE.AND.EX P0, PT, R9, RZ, PT, P0 ;  /* 0x000000ff0900720c */ /* 0x000fc60003f05300 */
[----:B------:R-:W1:Y:S01]  /*4b20*/  LDC R18, c[0x0][0xb20] ;  /* 0x0002c800ff127b82 */ /* 0x000e620000000800 */
[----:B--2---:R-:W-:-:S07]  /*4b30*/  ISETP.NE.AND P1, PT, R0, 0x1, PT ;  /* 0x000000010000780c */ /* 0x004fce0003f25270 */
[----:B------:R-:W2:Y:S02]  /*4b40*/  LDC.64 R32, c[0x0][0x348] ;  /* 0x0000d200ff207b82 */ /* 0x000ea40000000a00 */
[----:B------:R-:W-:-:S06]  /*4b50*/  VOTEU.ANY UP2, P0 ;  /* 0x0000000000ff7886 */ /* 0x000fcc0000040100 */
[----:B------:R-:W1:Y:S08]  /*4b60*/  LDC.64 R20, c[0x0][0xb10] ;  /* 0x0002c400ff147b82 */ /* 0x000e700000000a00 */
[----:B------:R-:W1:Y:S08]  /*4b70*/  LDC.64 R6, c[0x0][0xb18] ;  /* 0x0002c600ff067b82 */ /* 0x000e700000000a00 */
[----:B------:R-:W1:Y:S08]  /*4b80*/  LDC.64 R4, c[0x0][0xb28] ;  /* 0x0002ca00ff047b82 */ /* 0x000e700000000a00 */
[----:B------:R-:W1:Y:S08]  /*4b90*/  LDC.64 R16, c[0x0][0x890] ;  /* 0x00022400ff107b82 */ /* 0x000e700000000a00 */
[----:B---34-:R-:W1:Y:S02]  /*4ba0*/  LDC R22, c[0x0][0x374] ;  /* 0x0000dd00ff167b82 */ /* 0x018e640000000800 */
.L_x_91:
[----:B------:R-:W-:Y:S04]  /*4bb0*/  SHF.L.U32 R3, R30, 0x1f, RZ ;  /* 0x0000001f1e037819 */ /* 0x000fe800000006ff */
[----:B---3--:R-:W3:Y:S02]  /*4bc0*/  SYNCS.PHASECHK.TRANS64.TRYWAIT P0, [UR14+0x1d0], R3 ;  /* 0x0001d003ff0075a7 */ /* 0x008ee4000800110e */
[----:B---3--:R-:W-:Y:S05]  /*4bd0*/  @!P0 BRA `(.L_x_84) ;  /* 0x0000003400408947 */ /* 0x008fea0003800000 */
.L_x_181:
[----:B------:R-:W-:Y:S01]  /*4be0*/  ISETP.GE.AND P0, PT, R40, 0x1, PT ;  /* 0x000000012800780c */ /* 0x000fe20003f06270 */
[----:B------:R-:W4:Y:S01]  /*4bf0*/  LDS.128 R24, [UR14+0x210] ;  /* 0x0002100eff187984 */ /* 0x000f220008000c00 */
[C---:B-1----:R-:W-:Y:S02]  /*4c00*/  ISETP.NE.U32.AND P5, PT, R16.reuse, RZ, PT ;  /* 0x000000ff1000720c */ /* 0x042fe40003fa5070 */
[----:B------:R-:W-:Y:S02]  /*4c10*/  ISETP.NE.U32.AND P4, PT, R16, RZ, PT ;  /* 0x000000ff1000720c */ /* 0x000fe40003f85070 */
[C---:B------:R-:W-:Y:S02]  /*4c20*/  ISETP.NE.AND.EX P5, PT, R17.reuse, RZ, PT, P5 ;  /* 0x000000ff1100720c */ /* 0x040fe40003fa5350 */
[----:B------:R-:W-:Y:S01]  /*4c30*/  ISETP.NE.AND.EX P4, PT, R17, RZ, PT, P4 ;  /* 0x000000ff1100720c */ /* 0x000fe20003f85340 */
[----:B------:R-:W-:Y:S01]  /*4c40*/  @!PT LDS RZ, [RZ] ;  /* 0x00000000fffff984 */ /* 0x000fe20000000800 */
[----:B------:R-:W-:Y:S01]  /*4c50*/  @!PT LDS RZ, [RZ] ;  /* 0x00000000fffff984 */ /* 0x000fe20000000800 */
[----:B------:R-:W-:Y:S01]  /*4c60*/  @!PT LDS RZ, [RZ] ;  /* 0x00000000fffff984 */ /* 0x000fe20000000800 */
[----:B------:R-:W-:Y:S01]  /*4c70*/  @!PT LDS RZ, [RZ] ;  /* 0x00000000fffff984 */ /* 0x000fe20000000800 */
[----:B------:R1:W-:Y:S06]  /*4c80*/  MEMBAR.ALL.CTA ;  /* 0x0000000000007992 */ /* 0x0003ec0000008000 */
[----:B-1----:R-:W1:Y:S01]  /*4c90*/  FENCE.VIEW.ASYNC.S ;  /* 0x00000000000073c6 */ /* 0x002e620000000000 */
[----:B------:R-:W-:Y:S01]  /*4ca0*/  SHF.L.U32 R29, R31, 0x1f, RZ ;  /* 0x0000001f1f1d7819 */ /* 0x000fe200000006ff */
[----:B-1----:R-:W-:Y:S01]  /*4cb0*/  SYNCS.ARRIVE.TRANS64.RED.A1T0 RZ, [UR16], RZ ;  /* 0x000000ffffff79a7 */ /* 0x002fe20008100410 */
[----:B----4-:R-:W-:Y:S11]  /*4cc0*/  LOP3.LUT P3, RZ, R26, 0x1, RZ, 0xc0, !PT ;  /* 0x000000011aff7812 */ /* 0x010ff6000786c0ff */
[----:B------:R-:W-:Y:S02]  /*4cd0*/  @!UPT UIADD3 URZ, UPT, UPT, URZ, URZ, URZ ;  /* 0x000000fffffff290 */ /* 0x000fe4000fffe0ff */
[----:B------:R-:W-:Y:S02]  /*4ce0*/  @P3 MOV R13, R24 ;  /* 0x00000018000d3202 */ /* 0x000fe40000000f00 */
[----:B------:R-:W-:Y:S01]  /*4cf0*/  @P3 LOP3.LUT R8, R25, 0xffff, RZ, 0xc0, !PT ;  /* 0x0000ffff19083812 */ /* 0x000fe200078ec0ff */
[----:B------:R-:W-:Y:S06]  /*4d00*/  @!P0 BRA `(.L_x_85) ;  /* 0x0000000000a48947 */ /* 0x000fec0003800000 */
[----:B------:R-:W-:Y:S01]  /*4d10*/  IMAD.HI.U32 R35, R22, R7, RZ ;  /* 0x0000000716237227 */ /* 0x000fe200078e00ff */
[----:B------:R-:W-:Y:S02]  /*4d20*/  ISETP.NE.AND P0, PT, R6, 0x1, PT ;  /* 0x000000010600780c */ /* 0x000fe40003f05270 */
[----:B------:R-:W-:Y:S01]  /*4d30*/  ISETP.NE.AND P2, PT, R40, 0x1, PT ;  /* 0x000000012800780c */ /* 0x000fe20003f45270 */
[----:B------:R-:W-:Y:S01]  /*4d40*/  IMAD.HI.U32 R34, R23, R20, RZ ;  /* 0x0000001417227227 */ /* 0x000fe200078e00ff */
[----:B------:R-:W-:Y:S02]  /*4d50*/  SHF.R.U32.HI R35, RZ, R18, R35 ;  /* 0x00000012ff237219 */ /* 0x000fe40000011623 */
[----:B------:R-:W-:Y:S01]  /*4d60*/  ISETP.NE.AND P6, PT, R2, 0x1, PT ;  /* 0x000000010200780c */ /* 0x000fe20003fc5270 */
[----:B------:R-:W-:Y:S01]  /*4d70*/  IMAD.HI.U32 R36, R13, R20, RZ ;  /* 0x000000140d247227 */ /* 0x000fe200078e00ff */
[----:B------:R-:W-:Y:S02]  /*4d80*/  SHF.R.U32.HI R34, RZ, R21, R34 ;  /* 0x00000015ff227219 */ /* 0x000fe40000011622 */
[----:B---3--:R-:W-:Y:S01]  /*4d90*/  SEL R3, R22, R35, !P0 ;  /* 0x0000002316037207 */ /* 0x008fe20004000000 */
[C---:B------:R-:W-:Y:S01]  /*4da0*/  IMAD.HI.U32 R35, R8.reuse, R7, RZ ;  /* 0x0000000708237227 */ /* 0x040fe200078e00ff */
[----:B------:R-:W-:Y:S02]  /*4db0*/  SEL R11, R23, R34, !P6 ;  /* 0x00000022170b7207 */ /* 0x000fe40007000000 */
[----:B------:R-:W-:Y:S01]  /*4dc0*/  SHF.R.U32.HI R36, RZ, R21, R36 ;  /* 0x00000015ff247219 */ /* 0x000fe20000011624 */
[----:B------:R-:W-:Y:S01]  /*4dd0*/  IMAD.HI.U32 R38, R3, R4, RZ ;  /* 0x0000000403267227 */ /* 0x000fe200078e00ff */
[----:B------:R-:W-:Y:S03]  /*4de0*/  SHF.R.U32.HI R35, RZ, R18, R35 ;  /* 0x00000012ff237219 */ /* 0x000fe60000011623 */
[----:B------:R-:W-:Y:S01]  /*4df0*/  IMAD.HI.U32 R34, R11, R4, RZ ;  /* 0x000000040b227227 */ /* 0x000fe200078e00ff */
[----:B------:R-:W-:Y:S02]  /*4e00*/  @P2 SHF.R.U32.HI R3, RZ, R5, R38 ;  /* 0x00000005ff032219 */ /* 0x000fe40000011626 */
[----:B------:R-:W-:Y:S02]  /*4e10*/  SEL R9, R8, R35, !P0 ;  /* 0x0000002308097207 */ /* 0x000fe40004000000 */
[----:B------:R-:W-:Y:S01]  /*4e20*/  @P2 SHF.R.U32.HI R11, RZ, R5, R34 ;  /* 0x00000005ff0b2219 */ /* 0x000fe20000011622 */
[C---:B------:R-:W-:Y:S01]  /*4e30*/  IMAD R10, R40.reuse, R3, RZ ;  /* 0x00000003280a7224 */ /* 0x040fe200078e02ff */
[----:B------:R-:W-:Y:S01]  /*4e40*/  SEL R3, R13, R36, !P6 ;  /* 0x000000240d037207 */ /* 0x000fe20007000000 */
[C---:B------:R-:W-:Y:S03]  /*4e50*/  IMAD.HI.U32 R14, R9.reuse, R4, RZ ;  /* 0x00000004090e7227 */ /* 0x040fe600078e00ff */
[----:B------:R-:W-:Y:S01]  /*4e60*/  ISETP.GE.AND P0, PT, R9, R10, PT ;  /* 0x0000000a0900720c */ /* 0x000fe20003f06270 */
[C---:B------:R-:W-:Y:S01]  /*4e70*/  IMAD R12, R40.reuse, R11, RZ ;  /* 0x0000000b280c7224 */ /* 0x040fe200078e02ff */
[-C--:B------:R-:W-:Y:S04]  /*4e80*/  SHF.R.U32.HI R14, RZ, R5.reuse, R14 ;  /* 0x00000005ff0e7219 */ /* 0x080fe8000001160e */
[----:B------:R-:W-:Y:S02]  /*4e90*/  ISETP.GE.OR P0, PT, R3, R12, P0 ;  /* 0x0000000c0300720c */ /* 0x000fe40000706670 */
[----:B------:R-:W-:Y:S05]  /*4ea0*/  SEL R15, R9, R14, !P2 ;  /* 0x0000000e090f7207 */ /* 0x000fea0005000000 */
[----:B------:R-:W-:Y:S04]  /*4eb0*/  IMAD.MOV R14, RZ, RZ, -R15 ;  /* 0x000000ffff0e7224 */ /* 0x000fe800078e0a0f */
[----:B------:R-:W-:Y:S02]  /*4ec0*/  IMAD R14, R40, R14, R9 ;  /* 0x0000000e280e7224 */ /* 0x000fe400078e0209 */
[C---:B------:R-:W-:Y:S05]  /*4ed0*/  @!P0 IMAD.HI.U32 R10, R3.reuse, R4, RZ ;  /* 0x00000004030a8227 */ /* 0x040fea00078e00ff */
[----:B------:R-:W-:Y:S04]  /*4ee0*/  @!P0 SHF.R.U32.HI R10, RZ, R5, R10 ;  /* 0x00000005ff0a8219 */ /* 0x000fe8000001160a */
[----:B------:R-:W-:Y:S01]  /*4ef0*/  @!P0 SEL R0, R3, R10, !P2 ;  /* 0x0000000a03008207 */ /* 0x000fe20005000000 */
[----:B------:R-:W-:Y:S03]  /*4f00*/  IMAD.MOV R10, RZ, RZ, -R3 ;  /* 0x000000ffff0a7224 */ /* 0x000fe600078e0a03 */
[----:B------:R-:W-:Y:S01]  /*4f10*/  @!P0 IADD3 R15, PT, PT, R15, -R0, RZ ;  /* 0x800000000f0f8210 */ /* 0x000fe20007ffe0ff */
[----:B------:R-:W-:Y:S01]  /*4f20*/  @!P0 IMAD R0, R11, R14, R0 ;  /* 0x0000000e0b008224 */ /* 0x000fe200078e0200 */
[----:B------:R-:W-:Y:S01]  /*4f30*/  IADD3 R11, PT, PT, -R9, RZ, RZ ;  /* 0x000000ff090b7210 */ /* 0x000fe20007ffe1ff */
[----:B------:R-:W-:Y:S02]  /*4f40*/  IMAD R13, R2, R10, R13 ;  /* 0x0000000a020d7224 */ /* 0x000fe400078e020d */
[----:B------:R-:W-:Y:S02]  /*4f50*/  @!P0 IMAD R9, R15, R40, R3 ;  /* 0x000000280f098224 */ /* 0x000fe400078e0203 */
[----:B------:R-:W-:Y:S02]  /*4f60*/  @!P0 IMAD.MOV.U32 R3, RZ, RZ, R0 ;  /* 0x000000ffff038224 */ /* 0x000fe400078e0000 */
[----:B------:R-:W-:Y:S02]  /*4f70*/  IMAD R8, R6, R11, R8 ;  /* 0x0000000b06087224 */ /* 0x000fe400078e0208 */
[----:B------:R-:W-:Y:S02]  /*4f80*/  IMAD R13, R3, R2, R13 ;  /* 0x00000002030d7224 */ /* 0x000fe400078e020d */
[----:B------:R-:W-:Y:S02]  /*4f90*/  IMAD R8, R9, R6, R8 ;  /* 0x0000000609087224 */ /* 0x000fe400078e0208 */
.L_x_85:
[----:B------:R-:W-:Y:S05]  /*4fa0*/  BRA.U UP0, `(.L_x_86) ;  /* 0x0000000100107547 */ /* 0x000fea000b800000 */
[----:B---3--:R-:W-:Y:S04]  /*4fb0*/  MOV R0, UR15 ;  /* 0x0000000f00007c02 */ /* 0x008fe80008000f00 */
[----:B------:R-:W-:Y:S04]  /*4fc0*/  SHF.L.U32 R3, R0, 0x1f, RZ ;  /* 0x0000001f00037819 */ /* 0x000fe800000006ff */
[----:B------:R-:W1:Y:S02]  /*4fd0*/  SYNCS.PHASECHK.TRANS64.TRYWAIT P0, [UR14+0x1c8], R3 ;  /* 0x0001c803ff0075a7 */ /* 0x000e64000800110e */
[----:B-1----:R-:W-:Y:S05]  /*4fe0*/  @!P0 BRA `(.L_x_87) ;  /* 0x0000003000548947 */ /* 0x002fea0003800000 */
.L_x_86:
[----:B------:R-:W-:Y:S05]  /*4ff0*/  @!P5 BRA `(.L_x_88) ;  /* 0x00000000002cd947 */ /* 0x000fea0003800000 */
[----:B------:R-:W-:Y:S01]  /*5000*/  UPLOP3.LUT UP3, UPT, UPT, UPT, UP2, 0x80, 0x8 ;  /* 0x000000000008789c */ /* 0x000fe20003f6f020 */
[----:B------:R-:W-:Y:S05]  /*5010*/  HFMA2 R94, -RZ, RZ, 0, 5.9604644775390625e-08 ;  /* 0x00000001ff5e7431 */ /* 0x000fea00000001ff */
[----:B------:R-:W-:Y:S11]  /*5020*/  PLOP3.LUT P0, PT, PT, PT, UP3, 0x80, 0x8 ;  /* 0x000000000008781c */ /* 0x000ff60003f0f038 */
[----:B------:R-:W-:Y:S02]  /*5030*/  @!UPT UIADD3 URZ, UPT, UPT, URZ, URZ, URZ ;  /* 0x000000fffffff290 */ /* 0x000fe4000fffe0ff */
[----:B------:R-:W4:Y:S01]  /*5040*/  @P0 LDC.64 R10, c[0x0][0x888] ;  /* 0x00022200ff0a0b82 */ /* 0x000f220000000a00 */
[----:B-1-3--:R-:W-:Y:S04]  /*5050*/  @P0 IMAD R0, R19, R16, RZ ;  /* 0x0000001013000224 */ /* 0x00afe800078e02ff */
[----:B----4-:R-:W-:Y:S01]  /*5060*/  @P0 IMAD.WIDE R10, R0, 0x4, R10 ;  /* 0x00000004000a0825 */ /* 0x010fe200078e020a */
[----:B------:R-:W-:Y:S04]  /*5070*/  MOV R0, 0x1 ;  /* 0x0000000100007802 */ /* 0x000fe80000000f00 */
[----:B-----5:R4:W5:Y:S01]  /*5080*/  @P0 LDG.E R49, desc[UR44][R10.64] ;  /* 0x0000002c0a310981 */ /* 0x020962000c1e1900 */
[----:B------:R-:W-:Y:S01]  /*5090*/  @!P0 PRMT R94, R0, 0x7610, R94 ;  /* 0x00007610005e8816 */ /* 0x000fe2000000005e */
[----:B----4-:R-:W1:Y:S06]  /*50a0*/  @!P0 LDC R49, c[0x0][0x880] ;  /* 0x00022000ff318b82 */ /* 0x010e6c0000000800 */
.L_x_88:
[----:B-1---5:R-:W-:Y:S01]  /*50b0*/  @!P4 FSETP.EQ.AND P5, PT, R49, RZ, PT ;  /* 0x000000ff3100c20b */ /* 0x022fe20003fa2000 */
[----:B------:R-:W-:Y:S01]  /*50c0*/  @!UPT UIADD3 URZ, UPT, UPT, URZ, URZ, URZ ;  /* 0x000000fffffff290 */ /* 0x000fe2000fffe0ff */
[----:B------:R-:W-:Y:S11]  /*50d0*/  @!P4 BRA `(.L_x_89) ;  /* 0x000000000014c947 */ /* 0x000ff60003800000 */
[----:B------:R-:W-:Y:S02]  /*50e0*/  LOP3.LUT P0, RZ, R94, 0xff, RZ, 0xc0, !PT ;  /* 0x000000ff5eff7812 */ /* 0x000fe4000780c0ff */
[----:B------:R-:W-:Y:S04]  /*50f0*/  PLOP3.LUT P5, PT, PT, PT, UP3, 0x80, 0x8 ;  /* 0x000000000008781c */ /* 0x000fe80003faf038 */
[----:B------:R-:W-:Y:S07]  /*5100*/  PLOP3.LUT P5, PT, P5, PT, PT, 0x8, 0x80 ;  /* 0x000000000080781c */ /* 0x000fee0002fae170 */
[----:B------:R-:W-:Y:S11]  /*5110*/  @P0 FSETP.EQ.AND P5, PT, R49, RZ, PT ;  /* 0x000000ff3100020b */ /* 0x000ff60003fa2000 */
[----:B------:R-:W-:Y:S02]  /*5120*/  @!UPT UIADD3 URZ, UPT, UPT, URZ, URZ, URZ ;  /* 0x000000fffffff290 */ /* 0x000fe4000fffe0ff */
.L_x_89:
[----:B------:R-:W1:Y:S01]  /*5130*/  SYNCS.PHASECHK.TRANS64.TRYWAIT P4, [UR14+0x1b8], R29 ;  /* 0x0001b81dff0075a7 */ /* 0x000e62000808110e */
[----:B------:R-:W-:Y:S01]  /*5140*/  @P3 SHF.R.U32.HI R19, RZ, 0x10, R25 ;  /* 0x00000010ff133819 */ /* 0x000fe20000011619 */
[----:B------:R-:W4:Y:S08]  /*5150*/  LDC.64 R14, c[0x0][0xb10] ;  /* 0x0002c400ff0e7b82 */ /* 0x000f300000000a00 */
[----:B------:R-:W5:Y:S08]  /*5160*/  LDC.64 R10, c[0x0][0xb18] ;  /* 0x0002c600ff0a7b82 */ /* 0x000f700000000a00 */
[----:B---3--:R-:W3:Y:S08]  /*5170*/  @!P1 LDC R0, c[0x0][0xb20] ;  /* 0x0002c800ff009b82 */ /* 0x008ef00000000800 */
[----:B------:R-:W2:Y:S01]  /*5180*/  @!P1 LDC R3, c[0x0][0xb0c] ;  /* 0x0002c300ff039b82 */ /* 0x000ea20000000800 */
[----:B----4-:R-:W-:Y:S05]  /*5190*/  @!P1 IMAD.HI.U32 R14, R13, R14, RZ ;  /* 0x0000000e0d0e9227 */ /* 0x010fea00078e00ff */
[----:B------:R-:W-:Y:S01]  /*51a0*/  @!P1 SHF.R.U32.HI R14, RZ, R15, R14 ;  /* 0x0000000fff0e9219 */ /* 0x000fe2000001160e */
[----:B-----5:R-:W-:Y:S01]  /*51b0*/  @!P1 IMAD.HI.U32 R11, R8, R11, RZ ;  /* 0x0000000b080b9227 */ /* 0x020fe200078e00ff */
[----:B------:R-:W-:Y:S04]  /*51c0*/  @!P1 ISETP.NE.AND P0, PT, R10, 0x1, PT ;  /* 0x000000010a00980c */ /* 0x000fe80003f05270 */
[----:B---3--:R-:W-:Y:S02]  /*51d0*/  @!P1 SHF.R.U32.HI R9, RZ, R0, R11 ;  /* 0x00000000ff099219 */ /* 0x008fe4000001160b */
[----:B--2---:R-:W-:Y:S02]  /*51e0*/  @!P1 ISETP.NE.AND P2, PT, R3, 0x1, PT ;  /* 0x000000010300980c */ /* 0x004fe40003f45270 */
[----:B------:R-:W-:Y:S02]  /*51f0*/  @!P1 SEL R9, R8, R9, !P0 ;  /* 0x0000000908099207 */ /* 0x000fe40004000000 */
[----:B------:R-:W-:Y:S02]  /*5200*/  ELECT P0, URZ, PT ;  /* 0x0000000000ff782f */ /* 0x000fe40003800000 */
[----:B------:R-:W-:Y:S05]  /*5210*/  @!P1 SEL R14, R13, R14, !P2 ;  /* 0x0000000e0d0e9207 */ /* 0x000fea0005000000 */
[----:B------:R-:W-:Y:S02]  /*5220*/  @!P1 IMAD.IADD R0, R9, 0x1, -R14 ;  /* 0x0000000109009824 */ /* 0x000fe400078e0a0e */
[----:B------:R-:W-:Y:S02]  /*5230*/  @!P1 IMAD.IADD R9, R14, 0x1, -R9 ;  /* 0x000000010e099824 */ /* 0x000fe400078e0a09 */
[----:B------:R-:W-:Y:S02]  /*5240*/  @!P1 IMAD R13, R0, R3, R13 ;  /* 0x00000003000d9224 */ /* 0x000fe400078e020d */
[----:B------:R-:W-:Y:S01]  /*5250*/  @!P1 IMAD R8, R9, R10, R8 ;  /* 0x0000000a09089224 */ /* 0x000fe200078e0208 */
[----:B-1----:R-:W-:Y:S06]  /*5260*/  @!P4 BRA `(.L_x_90) ;  /* 0x0000002c00ccc947 */ /* 0x002fec0003800000 */
.L_x_184:
[----:B------:R-:W-:Y:S02]  /*5270*/  PLOP3.LUT P5, PT, P5, P0, PT, 0xf2, 0x2f ;  /* 0x00000000002f781c */ /* 0x000fe40002fa1e72 */
[----:B------:R-:W-:Y:S02]  /*5280*/  LOP3.LUT R31, R31, 0x1, RZ, 0x3c, !PT ;  /* 0x000000011f1f7812 */ /* 0x000fe400078e3cff */
[----:B------:R-:W-:Y:S09]  /*5290*/  LOP3.LUT R30, R30, 0x1, RZ, 0x3c, !PT ;  /* 0x000000011e1e7812 */ /* 0x000ff200078e3cff */
[----:B------:R-:W-:Y:S01]  /*52a0*/  VOTEU.ALL UP1, P5 ;  /* 0x0000000000ff7886 */ /* 0x000fe20002820000 */
[----:B------:R-:W-:Y:S01]  /*52b0*/  @!P5 IMAD.SHL.U32 R93, R93, 0x40, RZ ;  /* 0x000000405d5dd824 */ /* 0x000fe200078e00ff */
[----:B------:R-:W-:Y:S01]  /*52c0*/  @!P5 IADD3 R3, P0, PT, R32, 0x580, RZ ;  /* 0x000005802003d810 */ /* 0x000fe20007f1e0ff */
[----:B------:R-:W-:Y:S02]  /*52d0*/  @!P5 IMAD.SHL.U32 R95, R95, 0x40, RZ ;  /* 0x000000405f5fd824 */ /* 0x000fe400078e00ff */
[----:B------:R-:W2:Y:S01]  /*52e0*/  @!UP1 LDCU.128 UR4, c[0x0][0x980] ;  /* 0x00013000ff0497ac */ /* 0x000ea20008000c00 */
[----:B------:R-:W-:Y:S01]  /*52f0*/  @!P5 R2UR UR10, R93 ;  /* 0x000000005d0ad2ca */ /* 0x000fe200000e0000 */
[----:B-1----:R-:W-:Y:S01]  /*5300*/  @!P5 IMAD.X R0, RZ, RZ, R33, P0 ;  /* 0x000000ffff00d224 */ /* 0x002fe200000e0621 */
[----:B------:R-:W-:Y:S01]  /*5310*/  @!P5 R2UR UR11, R95 ;  /* 0x000000005f0bd2ca */ /* 0x000fe200000e0000 */
[----:B------:R-:W-:Y:S02]  /*5320*/  IMAD.IADD R93, R8, 0x1, R79 ;  /* 0x00000001085d7824 */ /* 0x000fe400078e024f */
[----:B------:R-:W-:Y:S01]  /*5330*/  IMAD.IADD R95, R13, 0x1, R92 ;  /* 0x000000010d5f7824 */ /* 0x000fe200078e025c */
[----:B------:R-:W1:Y:S09]  /*5340*/  @!UP1 LDCU.64 UR8, c[0x0][0x990] ;  /* 0x00013200ff0897ac */ /* 0x000e720008000a00 */
[----:B--2---:R-:W-:Y:S02]  /*5350*/  UIMAD.WIDE.U32 UR12, UR11, UR5, URZ ;  /* 0x000000050b0c72a5 */ /* 0x004fe4000f8e00ff */
[----:B------:R-:W-:Y:S05]  /*5360*/  @!UP1 UISETP.NE.AND UP0, UPT, UR4, 0x1, UPT ;  /* 0x000000010400988c */ /* 0x000fea000bf05270 */
[----:B------:R-:W-:Y:S02]  /*5370*/  @!UP1 UMOV UR5, UR13 ;  /* 0x0000000d00059c82 */ /* 0x000fe40008000000 */
[----:B------:R-:W-:Y:S01]  /*5380*/  @!UP1 USHF.R.U32.HI UR5, URZ, UR6, UR5 ;  /* 0x00000006ff059299 */ /* 0x000fe20008011605 */
[----:B------:R-:W-:Y:S03]  /*5390*/  @!P5 R2UR UR6, R3 ;  /* 0x000000000306d2ca */ /* 0x000fe600000e0000 */
[----:B------:R-:W-:Y:S02]  /*53a0*/  @!UP1 USEL UR12, UR11, UR5, !UP0 ;  /* 0x000000050b0c9287 */ /* 0x000fe4000c000000 */
[----:B------:R-:W-:Y:S01]  /*53b0*/  @!UP1 UISETP.NE.AND UP0, UPT, UR7, 0x1, UPT ;  /* 0x000000010700988c */ /* 0x000fe2000bf05270 */
[----:B------:R-:W-:Y:S01]  /*53c0*/  @!P5 R2UR UR5, R0 ;  /* 0x000000000005d2ca */ /* 0x000fe200000e0000 */
[----:B-1----:R-:W-:Y:S02]  /*53d0*/  UIMAD.WIDE.U32 UR18, UR12, UR8, URZ ;  /* 0x000000080c1272a5 */ /* 0x002fe4000f8e00ff */
[----:B------:R-:W-:Y:S04]  /*53e0*/  @!UP1 UIADD3 UR8, UPT, UPT, UR14, 0x400, URZ ;  /* 0x000004000e089890 */ /* 0x000fe8000fffe0ff */
[----:B------:R-:W-:Y:S01]  /*53f0*/  IMAD.U32 R10, RZ, RZ, UR6 ;  /* 0x00000006ff0a7e24 */ /* 0x000fe2000f8e00ff */
[----:B------:R-:W-:Y:S01]  /*5400*/  @!UP1 UMOV UR13, UR19 ;  /* 0x00000013000d9c82 */ /* 0x000fe20008000000 */
[----:B------:R-:W-:Y:S02]  /*5410*/  @!UP1 UIADD3 UR6, UPT, UPT, -UR12, URZ, URZ ;  /* 0x000000ff0c069290 */ /* 0x000fe4000fffe1ff */
[----:B------:R-:W-:Y:S01]  /*5420*/  @!UP1 USHF.R.U32.HI UR9, URZ, UR9, UR13 ;  /* 0x00000009ff099299 */ /* 0x000fe2000801160d */
[----:B------:R-:W-:Y:S01]  /*5430*/  @!P5 R2UR UR18, R10 ;  /* 0x000000000a12d2ca */ /* 0x000fe200000e0000 */
[----:B------:R-:W-:Y:S01]  /*5440*/  IMAD.U32 R11, RZ, RZ, UR5 ;  /* 0x00000005ff0b7e24 */ /* 0x000fe2000f8e00ff */
[----:B------:R-:W-:Y:S02]  /*5450*/  @!UP1 UIMAD UR11, UR4, UR6, UR11 ;  /* 0x00000006040b92a4 */ /* 0x000fe4000f8e020b */
[----:B------:R-:W-:Y:S02]  /*5460*/  @!UP1 USEL UR13, UR12, UR9, !UP0 ;  /* 0x000000090c0d9287 */ /* 0x000fe4000c000000 */
[----:B------:R-:W-:Y:S01]  /*5470*/  @!P5 R2UR UR19, R11 ;  /* 0x000000000b13d2ca */ /* 0x000fe200000e0000 */
[----:B------:R-:W-:Y:S02]  /*5480*/  @!UP1 UIADD3 UR9, UPT, UPT, UR14, 0x1b0, URZ ;  /* 0x000001b00e099890 */ /* 0x000fe4000fffe0ff */
[----:B------:R-:W-:Y:S01]  /*5490*/  @!UP1 UIADD3 UR5, UPT, UPT, -UR13, URZ, URZ ;  /* 0x000000ff0d059290 */ /* 0x000fe2000fffe1ff */
[----:B------:R-:W-:Y:S03]  /*54a0*/  VOTEU.ALL UP0, P5 ;  /* 0x0000000000ff7886 */ /* 0x000fe60002800000 */
[----:B------:R-:W-:Y:S02]  /*54b0*/  @!UP1 UIMAD UR12, UR7, UR5, UR12 ;  /* 0x00000005070c92a4 */ /* 0x000fe4000f8e020c */
[----:B------:R-:W-:Y:S04]  /*54c0*/  @!UP1 UPRMT UR5, URZ, 0x40, URZ ;  /* 0x00000040ff059896 */ /* 0x000fe800080000ff */
[----:B------:R-:W-:Y:S09]  /*54d0*/  @!UP1 UPRMT UR4, UR5, 0x5410, URZ ;  /* 0x0000541005049896 */ /* 0x000ff200080000ff */
[----:B------:R3:W-:Y:S01]  /*54e0*/  @!UP0 UTMALDG.4D.IM2COL [UR8], [UR18], UR4 ;  /* 0x00000008120083b4 */ /* 0x0007e20008058004 */
[----:B------:R3:W-:Y:S01]  /*54f0*/  @!P5 SYNCS.ARRIVE.TRANS64.RED.A0TR RZ, [UR14+0x1b0], R28 ;  /* 0x0001b01cffffd9a7 */ /* 0x0007e2000830040e */
[----:B------:R-:W-:Y:S01]  /*5500*/  UPLOP3.LUT UP0, UPT, UPT, UPT, UPT, 0x80, 0x8 ;  /* 0x000000000008789c */ /* 0x000fe20003f0f070 */
[----:B------:R-:W-:Y:S01]  /*5510*/  SYNCS.ARRIVE.TRANS64.RED.A1T0 RZ, [UR48], RZ ;  /* 0x000000ffffff79a7 */ /* 0x000fe20008100430 */
[----:B------:R-:W-:Y:S09]  /*5520*/  @P3 BRA `(.L_x_91) ;  /* 0xfffffff400a03947 */ /* 0x000ff2000383ffff */
[----:B------:R-:W-:Y:S07]  /*5530*/  MOV R0, UR14 ;  /* 0x0000000e00007c02 */ /* 0x000fee0008000f00 */
.L_x_92:
[----:B-1----:R-:W-:-:S04]  /*5540*/  SHF.L.U32 R3, R31, 0x1f, RZ ;  /* 0x0000001f1f037819 */ /* 0x002fc800000006ff */
[----:B------:R1:W2:Y:S03]  /*5550*/  SYNCS.PHASECHK.TRANS64.TRYWAIT P0, [R0+URZ+0x1b8], R3 ;  /* 0x0001b803000075a7 */ /* 0x0002a600080011ff */
[----:B--2---:R-:W-:Y:S05]  /*5560*/  @!P0 NANOSLEEP.SYNCS 0x989680 ;  /* 0x009896800000895d */ /* 0x004fea0003900000 */
[----:B------:R-:W2:Y:S02]  /*5570*/  @!P0 SYNCS.PHASECHK.TRANS64 P0, [R0+URZ+0x1b8], R3 ;  /* 0x0001b803000085a7 */ /* 0x000ea400080010ff */
[----:B--23--:R-:W-:Y:S05]  /*5580*/  @P0 EXIT ;  /* 0x000000000000094d */ /* 0x00cfea0003800000 */
[----:B------:R-:W-:Y:S05]  /*5590*/  BRA `(.L_x_92) ;  /* 0xfffffffc00e87947 */ /* 0x000fea000383ffff */
.L_x_83:
[----:B------:R-:W-:-:S06]  /*55a0*/  UISETP.GE.AND UP0, UPT, UR6, 0x4, UPT ;  /* 0x000000040600788c */ /* 0x000fcc000bf06270 */
[----:B------:R-:W-:-:S13]  /*55b0*/  PLOP3.LUT P0, PT, PT, PT, UP0, 0x80, 0x8 ;  /* 0x000000000008781c */ /* 0x000fda0003f0f008 */
[----:B------:R-:W-:Y:S05]  /*55c0*/  @!P0 EXIT ;  /* 0x000000000000894d */ /* 0x000fea0003800000 */
[----:B------:R-:W-:Y:S01]  /*55d0*/  BAR.SYNC.DEFER_BLOCKING 0x6, 0xa0 ;  /* 0x0182800000007b1d */ /* 0x000fe20000010000 */
[C---:B------:R-:W-:Y:S01]  /*55e0*/  IMAD.SHL.U32 R7, R99.reuse, 0x40, RZ ;  /* 0x0000004063077824 */ /* 0x040fe200078e00ff */
[----:B------:R-:W-:Y:S01]  /*55f0*/  CS2R R100, SRZ ;  /* 0x0000000000647805 */ /* 0x000fe2000001ff00 */
[C---:B------:R-:W-:Y:S02]  /*5600*/  IMAD.SHL.U32 R0, R99.reuse, 0x2, RZ ;  /* 0x0000000263007824 */ /* 0x040fe400078e00ff */
[----:B------:R-:W-:Y:S01]  /*5610*/  IMAD.SHL.U32 R104, R99, 0x20, RZ ;  /* 0x0000002063687824 */ /* 0x000fe200078e00ff */
[----:B------:R-:W-:Y:S01]  /*5620*/  UMOV UR47, 0x400 ;  /* 0x00000400002f7882 */ /* 0x000fe20000000000 */
[----:B------:R-:W-:Y:S01]  /*5630*/  LOP3.LUT R3, R7, 0x180, RZ, 0xc0, !PT ;  /* 0x0000018007037812 */ /* 0x000fe200078ec0ff */
[----:B------:R-:W-:Y:S01]  /*5640*/  ULEA UR47, UR48, UR47, 0x18 ;  /* 0x0000002f302f7291 */ /* 0x000fe2000f8ec0ff */
[----:B------:R-:W1:Y:S01]  /*5650*/  LDC R97, c[0x0][0x370] ;  /* 0x0000dc00ff617b82 */ /* 0x000e620000000800 */
[----:B------:R-:W-:Y:S01]  /*5660*/  LOP3.LUT R104, R104, 0xc00, RZ, 0xc0, !PT ;  /* 0x00000c0068687812 */ /* 0x000fe200078ec0ff */
[----:B------:R-:W-:Y:S01]  /*5670*/  IMAD.SHL.U32 R5, R99, 0x8, RZ ;  /* 0x0000000863057824 */ /* 0x000fe200078e00ff */
[----:B------:R-:W-:Y:S01]  /*5680*/  LOP3.LUT R0, R3, 0x20, R0, 0xf8, !PT ;  /* 0x0000002003007812 */ /* 0x000fe200078ef800 */
[----:B------:R-:W-:Y:S01]  /*5690*/  UIADD3 UR4, UPT, UPT, UR47, 0x1400, URZ ;  /* 0x000014002f047890 */ /* 0x000fe2000fffe0ff */
[----:B------:R-:W-:Y:S01]  /*56a0*/  LOP3.LUT R104, R104, 0x40, R7, 0xf8, !PT ;  /* 0x0000004068687812 */ /* 0x000fe200078ef807 */
[C---:B------:R-:W-:Y:S01]  /*56b0*/  IMAD.U32 R46, R99.reuse, 0x10000, RZ ;  /* 0x00010000632e7824 */ /* 0x040fe200078e00ff */
[----:B------:R-:W-:Y:S01]  /*56c0*/  LOP3.LUT R5, R0, 0x30, R5, 0x78, !PT ;  /* 0x0000003000057812 */ /* 0x000fe200078e7805 */
[----:B------:R-:W2:Y:S01]  /*56d0*/  LDC R42, c[0x0][0xb0c] ;  /* 0x0002c300ff2a7b82 */ /* 0x000ea20000000800 */
[----:B------:R-:W-:Y:S01]  /*56e0*/  LOP3.LUT R104, R104, 0x200, R7, 0xf8, !PT ;  /* 0x0000020068687812 */ /* 0x000fe200078ef807 */
[----:B------:R-:W-:Y:S01]  /*56f0*/  IMAD.SHL.U32 R0, R99, 0x10, RZ ;  /* 0x0000001063007824 */ /* 0x000fe200078e00ff */
[----:B------:R-:W-:Y:S01]  /*5700*/  LOP3.LUT R46, R46, 0x600000, RZ, 0xc0, !PT ;  /* 0x006000002e2e7812 */ /* 0x000fe200078ec0ff */
[----:B------:R-:W-:Y:S01]  /*5710*/  IMAD.MOV.U32 R44, RZ, RZ, RZ ;  /* 0x000000ffff2c7224 */ /* 0x000fe200078e00ff */
[----:B------:R-:W-:Y:S01]  /*5720*/  LOP3.LUT R104, R104, R5, RZ, 0xfc, !PT ;  /* 0x0000000568687212 */ /* 0x000fe200078efcff */
[----:B------:R-:W-:Y:S01]  /*5730*/  IMAD.MOV.U32 R102, RZ, RZ, RZ ;  /* 0x000000ffff667224 */ /* 0x000fe200078e00ff */
[----:B------:R-:W4:Y:S01]  /*5740*/  LDS R2, [UR47+0x220] ;  /* 0x0002202fff027984 */ /* 0x000f220008000800 */
[----:B------:R-:W1:Y:S01]  /*5750*/  LDC R96, c[0x0][0xb20] ;  /* 0x0002c800ff607b82 */ /* 0x000e620000000800 */
[----:B------:R-:W-:Y:S01]  /*5760*/  LOP3.LUT R0, R0, 0x20, RZ, 0xc0, !PT ;  /* 0x0000002000007812 */ /* 0x000fe200078ec0ff */
[----:B------:R-:W-:Y:S01]  /*5770*/  VIADD R103, R104, UR47 ;  /* 0x0000002f68677c36 */ /* 0x000fe20008000000 */
[----:B------:R-:W1:Y:S01]  /*5780*/  LDCU.64 UR50, c[0x0][0x348] ;  /* 0x00006900ff3277ac */ /* 0x000e620008000a00 */
[----:B------:R-:W-:-:S03]  /*5790*/  IMAD.U32 R108, RZ, RZ, UR4 ;  /* 0x00000004ff6c7e24 */ /* 0x000fc6000f8e00ff */
[----:B------:R-:W-:Y:S01]  /*57a0*/  IADD3 R103, PT, PT, -R0, 0x400, R103 ;  /* 0x0000040000677810 */ /* 0x000fe20007ffe167 */
[----:B------:R-:W1:Y:S01]  /*57b0*/  LDC R41, c[0x0][0xb30] ;  /* 0x0002cc00ff297b82 */ /* 0x000e620000000800 */
[----:B------:R-:W1:Y:S01]  /*57c0*/  LDCU.64 UR36, c[0x0][0x888] ;  /* 0x00011100ff2477ac */ /* 0x000e620008000a00 */
[----:B------:R-:W1:Y:S06]  /*57d0*/  LDCU.64 UR42, c[0x0][0x890] ;  /* 0x00011200ff2a77ac */ /* 0x000e6c0008000a00 */
[----:B------:R-:W1:Y:S01]  /*57e0*/  LDC.64 R80, c[0x0][0xb10] ;  /* 0x0002c400ff507b82 */ /* 0x000e620000000a00 */
[----:B------:R-:W1:Y:S01]  /*57f0*/  LDCU.64 UR40, c[0x0][0x8b0] ;  /* 0x00011600ff2877ac */ /* 0x000e620008000a00 */
[----:B------:R-:W1:Y:S06]  /*5800*/  LDCU.64 UR38, c[0x0][0x8a8] ;  /* 0x00011500ff2677ac */ /* 0x000e6c0008000a00 */
[----:B------:R-:W1:Y:S01]  /*5810*/  LDC.64 R38, c[0x0][0xb18] ;  /* 0x0002c600ff267b82 */ /* 0x000e620000000a00 */
[----:B------:R-:W-:-:S07]  /*5820*/  UIADD3 UR46, UPT, UPT, UR47, 0x400, URZ ;  /* 0x000004002f2e7890 */ /* 0x000fce000fffe0ff */
[----:B------:R-:W1:Y:S01]  /*5830*/  LDC.64 R36, c[0x0][0xb28] ;  /* 0x0002ca00ff247b82 */ /* 0x000e620000000a00 */
[C---:B----4-:R-:W-:Y:S01]  /*5840*/  VIADD R3, R2.reuse, 0x40 ;  /* 0x0000004002037836 */ /* 0x050fe20000000000 */
[----:B------:R-:W-:-:S06]  /*5850*/  LOP3.LUT R2, R2, 0xffff, RZ, 0xc0, !PT ;  /* 0x0000ffff02027812 */ /* 0x000fcc00078ec0ff */
[----:B------:R-:W4:Y:S01]  /*5860*/  LDC.64 R86, c[0x0][0xa80] ;  /* 0x0002a000ff567b82 */ /* 0x000f220000000a00 */
[----:B------:R-:W-:-:S05]  /*5870*/  LOP3.LUT R3, R3, 0xffff, RZ, 0xc0, !PT ;  /* 0x0000ffff03037812 */ /* 0x000fca00078ec0ff */
[----:B------:R1:W-:Y:S02]  /*5880*/  STL.64 [R1], R2 ;  /* 0x0000000201007387 */ /* 0x0003e40000100a00 */
[----:B------:R-:W1:Y:S08]  /*5890*/  LDC.64 R84, c[0x0][0xa88] ;  /* 0x0002a200ff547b82 */ /* 0x000e700000000a00 */
[----:B------:R-:W1:Y:S08]  /*58a0*/  LDC.64 R82, c[0x0][0xa90] ;  /* 0x0002a400ff527b82 */ /* 0x000e700000000a00 */
[----:B--2---:R-:W1:Y:S02]  /*58b0*/  LDC R98, c[0x0][0x374] ;  /* 0x0000dd00ff627b82 */ /* 0x004e640000000800 */
.L_x_110:
[----:B-1----:R-:W-:Y:S04]  /*58c0*/  SHF.L.U32 R3, R101, 0x1f, RZ ;  /* 0x0000001f65037819 */ /* 0x002fe800000006ff */
[----:B------:R-:W1:Y:S02]  /*58d0*/  SYNCS.PHASECHK.TRANS64.TRYWAIT P0, [UR47+0x1d0], R3 ;  /* 0x0001d003ff0075a7 */ /* 0x000e64000800112f */
[----:B-12---:R-:W-:Y:S05]  /*58e0*/  @!P0 BRA `(.L_x_93) ;  /* 0x0000002800448947 */ /* 0x006fea0003800000 */
.L_x_186:
[----:B------:R-:W2:Y:S01]  /*58f0*/  LDC.64 R12, c[0x0][0xb10] ;  /* 0x0002c400ff0c7b82 */ /* 0x000ea20000000a00 */
[----:B------:R-:W4:Y:S01]  /*5900*/  LDS.128 R20, [UR47+0x210] ;  /* 0x0002102fff147984 */ /* 0x000f220008000c00 */
[----:B------:R-:W-:Y:S01]  /*5910*/  UIADD3 UR4, UPT, UPT, UR47, 0x1d8, URZ ;  /* 0x000001d82f047890 */ /* 0x000fe2000fffe0ff */
[----:B-1----:R-:W-:Y:S01]  /*5920*/  IMAD R0, R44, 0x4, R1 ;  /* 0x000000042c007824 */ /* 0x002fe200078e0201 */
[----:B------:R-:W-:Y:S04]  /*5930*/  ISETP.NE.AND P1, PT, R41, 0x1, PT ;  /* 0x000000012900780c */ /* 0x000fe80003f25270 */
[----:B------:R-:W1:Y:S01]  /*5940*/  LDC.64 R10, c[0x0][0xb18] ;  /* 0x0002c600ff0a7b82 */ /* 0x000e620000000a00 */
[----:B------:R-:W-:Y:S01]  /*5950*/  UPRMT UR4, URZ, 0x654, UR4 ;  /* 0x00000654ff047896 */ /* 0x000fe20008000004 */
[----:B---3--:R-:W-:Y:S01]  /*5960*/  ISETP.GE.AND P0, PT, R40, 0x1, PT ;  /* 0x000000012800780c */ /* 0x008fe20003f06270 */
[----:B------:R-:W-:Y:S01]  /*5970*/  @!PT LDS RZ, [RZ] ;  /* 0x00000000fffff984 */ /* 0x000fe20000000800 */
[----:B------:R-:W-:Y:S01]  /*5980*/  @!PT LDS RZ, [RZ] ;  /* 0x00000000fffff984 */ /* 0x000fe20000000800 */
[----:B------:R-:W-:Y:S01]  /*5990*/  @!PT LDS RZ, [RZ] ;  /* 0x00000000fffff984 */ /* 0x000fe20000000800 */
[----:B------:R-:W-:Y:S01]  /*59a0*/  @!PT LDS RZ, [RZ] ;  /* 0x00000000fffff984 */ /* 0x000fe20000000800 */
[----:B------:R3:W-:Y:S06]  /*59b0*/  MEMBAR.ALL.CTA ;  /* 0x0000000000007992 */ /* 0x0007ec0000008000 */
[----:B---3--:R-:W3:Y:S01]  /*59c0*/  FENCE.VIEW.ASYNC.S ;  /* 0x00000000000073c6 */ /* 0x008ee20000000000 */
[----:B------:R-:W1:Y:S08]  /*59d0*/  @!P1 LDC R14, c[0x0][0xb20] ;  /* 0x0002c800ff0e9b82 */ /* 0x000e700000000800 */
[----:B------:R-:W1:Y:S01]  /*59e0*/  @!P1 LDC R9, c[0x0][0xb0c] ;  /* 0x0002c300ff099b82 */ /* 0x000e620000000800 */
[----:B---3--:R-:W-:Y:S01]  /*59f0*/  SYNCS.ARRIVE.TRANS64.RED.A1T0 RZ, [UR4], RZ ;  /* 0x000000ffffff79a7 */ /* 0x008fe20008100404 */
[----:B------:R3:W5:Y:S01]  /*5a00*/  LDL R17, [R0] ;  /* 0x0000000000117983 */ /* 0x0007620000100800 */
[----:B----4-:R-:W-:Y:S04]  /*5a10*/  LOP3.LUT P4, RZ, R22, 0x1, RZ, 0xc0, !PT ;  /* 0x0000000116ff7812 */ /* 0x010fe8000788c0ff */
[----:B------:R-:W-:Y:S09]  /*5a20*/  P2R R109, PR, RZ, 0x10 ;  /* 0x00000010ff6d7803 */ /* 0x000ff20000000000 */
[----:B------:R-:W-:Y:S02]  /*5a30*/  @P4 MOV R45, R20 ;  /* 0x00000014002d4202 */ /* 0x000fe40000000f00 */
[----:B------:R-:W-:Y:S01]  /*5a40*/  @P4 LOP3.LUT R43, R21, 0xffff, RZ, 0xc0, !PT ;  /* 0x0000ffff152b4812 */ /* 0x000fe200078ec0ff */
[----:B--23--:R-:W-:Y:S06]  /*5a50*/  @!P0 BRA `(.L_x_94) ;  /* 0x0000000000a48947 */ /* 0x00cfec0003800000 */
        /* <DEDUP_REMOVED lines=8> */
[----:B------:R-:W-:Y:S01]  /*5ae0*/  SEL R3, R98, R25, !P0 ;  /* 0x0000001962037207 */ /* 0x000fe20004000000 */
[----:B------:R-:W-:Y:S01]  /*5af0*/  IMAD.HI.U32 R25, R43, R39, RZ ;  /* 0x000000272b197227 */ /* 0x000fe200078e00ff */
[----:B------:R-:W-:Y:S02]  /*5b00*/  SEL R7, R97, R16, !P3 ;  /* 0x0000001061077207 */ /* 0x000fe40005800000 */
[----:B------:R-:W-:Y:S01]  /*5b10*/  SHF.R.U32.HI R24, RZ, R81, R24 ;  /* 0x00000051ff187219 */ /* 0x000fe20000011618 */
[-C--:B------:R-:W-:Y:S04]  /*5b20*/  IMAD.HI.U32 R16, R3, R36.reuse, RZ ;  /* 0x0000002403107227 */ /* 0x080fe800078e00ff */
[----:B------:R-:W-:Y:S01]  /*5b30*/  IMAD.HI.U32 R18, R7, R36, RZ ;  /* 0x0000002407127227 */ /* 0x000fe200078e00ff */
[-C--:B------:R-:W-:Y:S02]  /*5b40*/  @P2 SHF.R.U32.HI R3, RZ, R37.reuse, R16 ;  /* 0x00000025ff032219 */ /* 0x080fe40000011610 */
[----:B------:R-:W-:Y:S02]  /*5b50*/  SHF.R.U32.HI R16, RZ, R96, R25 ;  /* 0x00000060ff107219 */ /* 0x000fe40000011619 */
[----:B------:R-:W-:Y:S01]  /*5b60*/  @P2 SHF.R.U32.HI R7, RZ, R37, R18 ;  /* 0x00000025ff072219 */ /* 0x000fe20000011612 */
[C---:B------:R-:W-:Y:S01]  /*5b70*/  IMAD R2, R40.reuse, R3, RZ ;  /* 0x0000000328027224 */ /* 0x040fe200078e02ff */
[----:B------:R-:W-:Y:S02]  /*5b80*/  SEL R5, R43, R16, !P0 ;  /* 0x000000102b057207 */ /* 0x000fe40004000000 */
[----:B------:R-:W-:Y:S01]  /*5b90*/  SEL R3, R45, R24, !P3 ;  /* 0x000000182d037207 */ /* 0x000fe20005800000 */
[----:B------:R-:W-:Y:S01]  /*5ba0*/  IMAD R4, R40, R7, RZ ;  /* 0x0000000728047224 */ /* 0x000fe200078e02ff */
[C---:B------:R-:W-:Y:S01]  /*5bb0*/  ISETP.GE.AND P0, PT, R5.reuse, R2, PT ;  /* 0x000000020500720c */ /* 0x040fe20003f06270 */
[----:B------:R-:W-:Y:S03]  /*5bc0*/  IMAD.HI.U32 R6, R5, R36, RZ ;  /* 0x0000002405067227 */ /* 0x000fe600078e00ff */
[----:B------:R-:W-:Y:S01]  /*5bd0*/  ISETP.GE.OR P0, PT, R3, R4, P0 ;  /* 0x000000040300720c */ /* 0x000fe20000706670 */
[----:B------:R-:W-:Y:S01]  /*5be0*/  IMAD.MOV R4, RZ, RZ, -R3 ;  /* 0x000000ffff047224 */ /* 0x000fe200078e0a03 */
[-C--:B------:R-:W-:Y:S03]  /*5bf0*/  SHF.R.U32.HI R6, RZ, R37.reuse, R6 ;  /* 0x00000025ff067219 */ /* 0x080fe60000011606 */
[----:B------:R-:W-:Y:S01]  /*5c00*/  IMAD R45, R42, R4, R45 ;  /* 0x000000042a2d7224 */ /* 0x000fe200078e022d */
[----:B------:R-:W-:Y:S05]  /*5c10*/  SEL R15, R5, R6, !P2 ;  /* 0x00000006050f7207 */ /* 0x000fea0005000000 */
[----:B------:R-:W-:Y:S02]  /*5c20*/  IMAD.MOV R6, RZ, RZ, -R15 ;  /* 0x000000ffff067224 */ /* 0x000fe400078e0a0f */
[C---:B------:R-:W-:Y:S04]  /*5c30*/  @!P0 IMAD.HI.U32 R2, R3.reuse, R36, RZ ;  /* 0x0000002403028227 */ /* 0x040fe800078e00ff */
[----:B------:R-:W-:Y:S01]  /*5c40*/  IMAD R6, R40, R6, R5 ;  /* 0x0000000628067224 */ /* 0x000fe200078e0205 */
[----:B------:R-:W-:Y:S04]  /*5c50*/  @!P0 SHF.R.U32.HI R2, RZ, R37, R2 ;  /* 0x00000025ff028219 */ /* 0x000fe80000011602 */
[----:B------:R-:W-:Y:S02]  /*5c60*/  @!P0 SEL R0, R3, R2, !P2 ;  /* 0x0000000203008207 */ /* 0x000fe40005000000 */
[----:B------:R-:W-:Y:S02]  /*5c70*/  IADD3 R2, PT, PT, -R5, RZ, RZ ;  /* 0x000000ff05027210 */ /* 0x000fe40007ffe1ff */
[----:B------:R-:W-:Y:S01]  /*5c80*/  @!P0 IADD3 R8, PT, PT, R15, -R0, RZ ;  /* 0x800000000f088210 */ /* 0x000fe20007ffe0ff */
[----:B------:R-:W-:Y:S02]  /*5c90*/  @!P0 IMAD R0, R7, R6, R0 ;  /* 0x0000000607008224 */ /* 0x000fe400078e0200 */
[----:B------:R-:W-:Y:S02]  /*5ca0*/  IMAD R43, R38, R2, R43 ;  /* 0x00000002262b7224 */ /* 0x000fe400078e022b */
[----:B------:R-:W-:Y:S02]  /*5cb0*/  @!P0 IMAD R5, R8, R40, R3 ;  /* 0x0000002808058224 */ /* 0x000fe400078e0203 */
[----:B------:R-:W-:Y:S04]  /*5cc0*/  @!P0 IMAD.MOV.U32 R3, RZ, RZ, R0 ;  /* 0x000000ffff038224 */ /* 0x000fe800078e0000 */
[----:B------:R-:W-:Y:S02]  /*5cd0*/  IMAD R45, R3, R42, R45 ;  /* 0x0000002a032d7224 */ /* 0x000fe400078e022d */
[----:B------:R-:W-:Y:S07]  /*5ce0*/  IMAD R43, R5, R38, R43 ;  /* 0x00000026052b7224 */ /* 0x000fee00078e022b */
.L_x_94:
[----:B------:R-:W-:Y:S01]  /*5cf0*/  @!P1 IMAD.HI.U32 R0, R45, R12, RZ ;  /* 0x0000000c2d009227 */ /* 0x000fe200078e00ff */
[----:B-1----:R-:W-:Y:S01]  /*5d00*/  @!P1 ISETP.NE.AND P0, PT, R10, 0x1, PT ;  /* 0x000000010a00980c */ /* 0x002fe20003f05270 */
[----:B------:R-:W-:Y:S01]  /*5d10*/  ULOP3.LUT UP0, URZ, UR46, 0x1b0, URZ, 0xc0, !UPT ;  /* 0x000001b02eff7892 */ /* 0x000fe2000f80c0ff */
[----:B------:R-:W-:Y:S01]  /*5d20*/  @!P1 ISETP.NE.AND P2, PT, R9, 0x1, PT ;  /* 0x000000010900980c */ /* 0x000fe20003f45270 */
[----:B------:R-:W-:Y:S01]  /*5d30*/  @!P1 IMAD.HI.U32 R3, R43, R11, RZ ;  /* 0x0000000b2b039227 */ /* 0x000fe200078e00ff */
[----:B------:R-:W-:Y:S02]  /*5d40*/  @!P1 SHF.R.U32.HI R0, RZ, R13, R0 ;  /* 0x0000000dff009219 */ /* 0x000fe40000011600 */
[----:B------:R-:W-:Y:S02]  /*5d50*/  @P4 SHF.R.U32.HI R107, RZ, 0x10, R21 ;  /* 0x00000010ff6b4819 */ /* 0x000fe40000011615 */
[----:B------:R-:W-:Y:S02]  /*5d60*/  @!P1 SHF.R.U32.HI R2, RZ, R14, R3 ;  /* 0x0000000eff029219 */ /* 0x000fe40000011603 */
[----:B------:R-:W-:Y:S02]  /*5d70*/  @!P1 SEL R3, R45, R0, !P2 ;  /* 0x000000002d039207 */ /* 0x000fe40005000000 */
[----:B------:R-:W-:Y:S05]  /*5d80*/  @!P1 SEL R2, R43, R2, !P0 ;  /* 0x000000022b029207 */ /* 0x000fea0004000000 */
[----:B------:R-:W-:Y:S02]  /*5d90*/  @!P1 IMAD.IADD R0, R2, 0x1, -R3 ;  /* 0x0000000102009824 */ /* 0x000fe400078e0a03 */
[----:B------:R-:W-:Y:S02]  /*5da0*/  @!P1 IMAD.IADD R2, R3, 0x1, -R2 ;  /* 0x0000000103029824 */ /* 0x000fe400078e0a02 */
[----:B------:R-:W-:Y:S02]  /*5db0*/  @!P1 IMAD R45, R0, R9, R45 ;  /* 0x00000009002d9224 */ /* 0x000fe400078e022d */
[----:B------:R-:W-:Y:S01]  /*5dc0*/  @!P1 IMAD R43, R2, R10, R43 ;  /* 0x0000000a022b9224 */ /* 0x000fe200078e022b */
[----:B------:R-:W-:Y:S06]  /*5dd0*/  BRA.U !UP0, `(.L_x_95) ;  /* 0x0000000108407547 */ /* 0x000fec000b800000 */
[----:B------:R-:W1:Y:S01]  /*5de0*/  LDCU.64 UR8, c[0x4][0x80] ;  /* 0x01001000ff0877ac */ /* 0x000e620008000a00 */
[----:B------:R-:W-:Y:S01]  /*5df0*/  MOV R3, 0x0 ;  /* 0x0000000000037802 */ /* 0x000fe20000000f00 */
[----:B------:R-:W-:Y:S02]  /*5e00*/  HFMA2 R12, -RZ, RZ, 0, 5.9604644775390625e-08 ;  /* 0x00000001ff0c7431 */ /* 0x000fe400000001ff */
[----:B------:R-:W-:Y:S02]  /*5e10*/  IMAD.MOV.U32 R8, RZ, RZ, 0x70 ;  /* 0x00000070ff087424 */ /* 0x000fe400078e00ff */
[----:B------:R-:W-:Y:S01]  /*5e20*/  IMAD.MOV.U32 R13, RZ, RZ, RZ ;  /* 0x000000ffff0d7224 */ /* 0x000fe200078e00ff */
[----:B------:R-:W2:Y:S01]  /*5e30*/  LDCU.64 UR6, c[0x4][0x88] ;  /* 0x01001100ff0677ac */ /* 0x000ea20008000a00 */
[----:B------:R-:W3:Y:S01]  /*5e40*/  LDC.64 R2, c[0x4][R3] ;  /* 0x0100000003027b82 */ /* 0x000ee20000000a00 */
[----:B------:R-:W4:Y:S01]  /*5e50*/  LDCU.64 UR4, c[0x4][0x8] ;  /* 0x01000100ff0477ac */ /* 0x000f220008000a00 */
[----:B-1----:R-:W-:Y:S01]  /*5e60*/  MOV R5, UR9 ;  /* 0x0000000900057c02 */ /* 0x002fe20008000f00 */
[----:B------:R-:W-:Y:S01]  /*5e70*/  IMAD.U32 R4, RZ, RZ, UR8 ;  /* 0x00000008ff047e24 */ /* 0x000fe2000f8e00ff */
[----:B--2---:R-:W-:Y:S01]  /*5e80*/  MOV R7, UR7 ;  /* 0x0000000700077c02 */ /* 0x004fe20008000f00 */
[----:B------:R-:W-:Y:S01]  /*5e90*/  IMAD.U32 R6, RZ, RZ, UR6 ;  /* 0x00000006ff067e24 */ /* 0x000fe2000f8e00ff */
[----:B----4-:R-:W-:Y:S01]  /*5ea0*/  MOV R11, UR5 ;  /* 0x00000005000b7c02 */ /* 0x010fe20008000f00 */
[----:B------:R-:W-:Y:S02]  /*5eb0*/  IMAD.U32 R10, RZ, RZ, UR4 ;  /* 0x00000004ff0a7e24 */ /* 0x000fe4000f8e00ff */
[----:B------:R-:W-:Y:S07]  /*5ec0*/  LEPC R20, `(.L_x_95) ;  /* 0x000000001014794e */ /* 0x000fee0000000000 */
[----:B---3-5:R-:W-:Y:S05]  /*5ed0*/  CALL.ABS.NOINC R2 ;  /* 0x0000000002007343 */ /* 0x028fea0003c00000 */
.L_x_95:
[----:B------:R-:W-:Y:S01]  /*5ee0*/  LOP3.LUT P0, RZ, R108, 0x1b0, RZ, 0xc0, !PT ;  /* 0x000001b06cff7812 */ /* 0x000fe2000780c0ff */
[----:B------:R-:W-:Y:S11]  /*5ef0*/  BSSY.RECONVERGENT B6, `(.L_x_96) ;  /* 0x0000013000067945 */ /* 0x000ff60003800200 */
[----:B------:R-:W-:Y:S01]  /*5f00*/  @!UPT UIADD3 URZ, UPT, UPT, URZ, URZ, URZ ;  /* 0x000000fffffff290 */ /* 0x000fe2000fffe0ff */
[----:B------:R-:W-:Y:S05]  /*5f10*/  @!P0 BRA `(.L_x_97) ;  /* 0x0000000000408947 */ /* 0x000fea0003800000 */
        /* <DEDUP_REMOVED lines=16> */
.L_x_97:
[----:B------:R-:W-:Y:S05]  /*6020*/  BSYNC.RECONVERGENT B6 ;  /* 0x0000000000067941 */ /* 0x000fea0003800200 */
.L_x_96:
[----:B------:R-:W-:Y:S01]  /*6030*/  ISETP.NE.AND P6, PT, R106, RZ, PT ;  /* 0x000000ff6a00720c */ /* 0x000fe20003fc5270 */
[----:B------:R-:W-:Y:S01]  /*6040*/  UISETP.NE.U32.AND UP0, UPT, UR40, URZ, UPT ;  /* 0x000000ff2800728c */ /* 0x000fe2000bf05070 */
[----:B------:R-:W-:Y:S02]  /*6050*/  ISETP.NE.U32.AND P2, PT, RZ, UR42, PT ;  /* 0x0000002aff007c0c */ /* 0x000fe4000bf45070 */
[----:B------:R-:W-:Y:S01]  /*6060*/  PLOP3.LUT P0, PT, PT, PT, PT, 0x8, 0x80 ;  /* 0x000000000080781c */ /* 0x000fe20003f0e170 */
[----:B------:R-:W-:Y:S01]  /*6070*/  UISETP.NE.AND.EX UP0, UPT, UR41, URZ, UPT, UP0 ;  /* 0x000000ff2900728c */ /* 0x000fe2000bf05300 */
[----:B------:R-:W-:Y:S07]  /*6080*/  ISETP.NE.AND.EX P2, PT, RZ, UR43, PT, P2 ;  /* 0x0000002bff007c0c */ /* 0x000fee000bf45320 */
[----:B------:R-:W1:Y:S01]  /*6090*/  @P6 LDC.64 R2, c[0x0][0x888] ;  /* 0x00022200ff026b82 */ /* 0x000e620000000a00 */
[----:B------:R-:W-:Y:S02]  /*60a0*/  @P6 PLOP3.LUT P0, PT, P2, PT, PT, 0x80, 0x8 ;  /* 0x000000000008681c */ /* 0x000fe4000170f070 */
[----:B-1----:R-:W-:Y:S04]  /*60b0*/  @P6 ISETP.NE.U32.AND P1, PT, R2, RZ, PT ;  /* 0x000000ff0200620c */ /* 0x002fe80003f25070 */
[----:B------:R-:W-:Y:S01]  /*60c0*/  @P6 ISETP.NE.AND.EX P1, PT, R3, RZ, PT, P1 ;  /* 0x000000ff0300620c */ /* 0x000fe20003f25310 */
[----:B------:R-:W-:Y:S01]  /*60d0*/  @!UPT UIADD3 URZ, UPT, UPT, URZ, URZ, URZ ;  /* 0x000000fffffff290 */ /* 0x000fe2000fffe0ff */
[----:B------:R-:W-:Y:S11]  /*60e0*/  @!P2 BRA `(.L_x_98) ;  /* 0x00000000002ca947 */ /* 0x000ff60003800000 */
[----:B------:R-:W-:Y:S01]  /*60f0*/  ISETP.NE.U32.AND P3, PT, RZ, UR36, PT ;  /* 0x00000024ff007c0c */ /* 0x000fe2000bf65070 */
[----:B------:R-:W-:Y:S03]  /*6100*/  IMAD.MOV.U32 R94, RZ, RZ, 0x1 ;  /* 0x00000001ff5e7424 */ /* 0x000fe600078e00ff */
[----:B------:R-:W-:Y:S11]  /*6110*/  ISETP.NE.AND.EX P3, PT, RZ, UR37, PT, P3 ;  /* 0x00000025ff007c0c */ /* 0x000ff6000bf65330 */
[----:B------:R-:W-:Y:S02]  /*6120*/  @!UPT UIADD3 URZ, UPT, UPT, URZ, URZ, URZ ;  /* 0x000000fffffff290 */ /* 0x000fe4000fffe0ff */
[----:B------:R-:W1:Y:S01]  /*6130*/  @P3 LDC.64 R2, c[0x0][0x888] ;  /* 0x00022200ff023b82 */ /* 0x000e620000000a00 */
[----:B------:R-:W-:Y:S04]  /*6140*/  @P3 IMAD R0, R19, UR42, RZ ;  /* 0x0000002a13003c24 */ /* 0x000fe8000f8e02ff */
[----:B-1----:R-:W-:Y:S04]  /*6150*/  @P3 IMAD.WIDE R2, R0, 0x4, R2 ;  /* 0x0000000400023825 */ /* 0x002fe800078e0202 */
[----:B------:R-:W-:Y:S01]  /*6160*/  HFMA2 R0, -RZ, RZ, 0, 5.9604644775390625e-08 ;  /* 0x00000001ff007431 */ /* 0x000fe200000001ff */
[----:B-----5:R1:W5:Y:S04]  /*6170*/  @P3 LDG.E R49, desc[UR44][R2.64] ;  /* 0x0000002c02313981 */ /* 0x020368000c1e1900 */
[----:B------:R-:W-:Y:S01]  /*6180*/  @!P3 PRMT R94, R0, 0x7610, R94 ;  /* 0x00007610005eb816 */ /* 0x000fe2000000005e */
[----:B-1----:R-:W2:Y:S06]  /*6190*/  @!P3 LDC R49, c[0x0][0x880] ;  /* 0x00022000ff31bb82 */ /* 0x002eac0000000800 */
.L_x_98:
[----:B------:R-:W-:Y:S05]  /*61a0*/  BRA.U !UP0, `(.L_x_99) ;  /* 0x0000000108207547 */ /* 0x000fea000b800000 */
[----:B------:R-:W-:Y:S04]  /*61b0*/  ISETP.NE.U32.AND P3, PT, RZ, UR38, PT ;  /* 0x00000026ff007c0c */ /* 0x000fe8000bf65070 */
[----:B------:R-:W-:Y:S11]  /*61c0*/  ISETP.NE.AND.EX P3, PT, RZ, UR39, PT, P3 ;  /* 0x00000027ff007c0c */ /* 0x000ff6000bf65330 */
[----:B------:R-:W-:Y:S02]  /*61d0*/  @!UPT UIADD3 URZ, UPT, UPT, URZ, URZ, URZ ;  /* 0x000000fffffff290 */ /* 0x000fe4000fffe0ff */
[----:B------:R-:W1:Y:S01]  /*61e0*/  @P3 LDC.64 R2, c[0x0][0x8a8] ;  /* 0x00022a00ff023b82 */ /* 0x000e620000000a00 */
[----:B------:R-:W-:Y:S04]  /*61f0*/  @P3 IMAD R5, R19, UR40, RZ ;  /* 0x0000002813053c24 */ /* 0x000fe8000f8e02ff */
[----:B-1----:R-:W-:Y:S05]  /*6200*/  @P3 IMAD.WIDE R2, R5, 0x4, R2 ;  /* 0x0000000405023825 */ /* 0x002fea00078e0202 */
[----:B-----5:R1:W5:Y:S02]  /*6210*/  @P3 LDG.E R47, desc[UR44][R2.64] ;  /* 0x0000002c022f3981 */ /* 0x020364000c1e1900 */
[----:B-1----:R-:W3:Y:S02]  /*6220*/  @!P3 LDC R47, c[0x0][0x8a0] ;  /* 0x00022800ff2fbb82 */ /* 0x002ee40000000800 */
.L_x_99:
[----:B--2--5:R-:W-:Y:S01]  /*6230*/  @P6 FSETP.NEU.AND P3, PT, R49, RZ, PT ;  /* 0x000000ff3100620b */ /* 0x024fe20003f6d000 */
[----:B------:R-:W-:Y:S01]  /*6240*/  BSSY B1, `(.L_x_100) ;  /* 0x0000036000017945 */ /* 0x000fe20003800000 */
[----:B------:R-:W-:Y:S01]  /*6250*/  @P6 SEL R5, RZ, 0xffffffff, P1 ;  /* 0xffffffffff056807 */ /* 0x000fe20000800000 */
[----:B------:R-:W-:Y:S01]  /*6260*/  IMAD.IADD R32, R46, 0x1, R17 ;  /* 0x000000012e207824 */ /* 0x000fe200078e0211 */
[----:B------:R-:W-:Y:S02]  /*6270*/  @P6 SEL R0, RZ, 0xffffffff, P3 ;  /* 0xffffffffff006807 */ /* 0x000fe40001800000 */
[----:B------:R-:W-:Y:S02]  /*6280*/  CS2R R54, SRZ ;  /* 0x0000000000367805 */ /* 0x000fe4000001ff00 */
[----:B------:R-:W-:Y:S02]  /*6290*/  @P6 LOP3.LUT P1, RZ, R94, 0xff, RZ, 0xc0, !PT ;  /* 0x000000ff5eff6812 */ /* 0x000fe4000782c0ff */
[----:B------:R-:W-:Y:S02]  /*62a0*/  CS2R R52, SRZ ;  /* 0x0000000000347805 */ /* 0x000fe4000001ff00 */
[----:B------:R-:W-:Y:S02]  /*62b0*/  LEA R88, R44, UR47, 0x3 ;  /* 0x0000002f2c587c11 */ /* 0x000fe4000f8e18ff */
[----:B------:R-:W-:Y:S02]  /*62c0*/  CS2R R58, SRZ ;  /* 0x00000000003a7805 */ /* 0x000fe4000001ff00 */
[----:B------:R-:W-:Y:S02]  /*62d0*/  @P0 SEL R0, R5, R0, !P1 ;  /* 0x0000000005000207 */ /* 0x000fe40004800000 */
[----:B------:R-:W-:Y:S02]  /*62e0*/  CS2R R56, SRZ ;  /* 0x0000000000387805 */ /* 0x000fe4000001ff00 */
[----:B------:R-:W-:Y:S02]  /*62f0*/  SHF.L.U32 R3, R102, 0x1f, RZ ;  /* 0x0000001f66037819 */ /* 0x000fe400000006ff */
[----:B------:R-:W-:Y:S02]  /*6300*/  @P6 LOP3.LUT R0, R0, 0x1, RZ, 0xc0, !PT ;  /* 0x0000000100006812 */ /* 0x000fe400078ec0ff */
[----:B------:R-:W-:Y:S02]  /*6310*/  PLOP3.LUT P4, PT, PT, PT, PT, 0x8, 0x80 ;  /* 0x000000000080781c */ /* 0x000fe40003f8e170 */
[----:B------:R-:W-:Y:S11]  /*6320*/  ISETP.NE.U32.OR P1, PT, R0, 0x1, !P6 ;  /* 0x000000010000780c */ /* 0x000ff60007725470 */
[----:B------:R-:W-:Y:S02]  /*6330*/  @!UPT UIADD3 URZ, UPT, UPT, URZ, URZ, URZ ;  /* 0x000000fffffff290 */ /* 0x000fe4000fffe0ff */
[----:B------:R-:W-:Y:S04]  /*6340*/  @P1 SHF.L.U32 R2, R100, 0x1f, RZ ;  /* 0x0000001f64021819 */ /* 0x000fe800000006ff */
[----:B------:R-:W1:Y:S01]  /*6350*/  @P1 SYNCS.PHASECHK.TRANS64.TRYWAIT P0, [UR47+0x1b0], R2 ;  /* 0x0001b002ff0015a7 */ /* 0x000e62000800112f */
[----:B------:R2:W4:Y:S01]  /*6360*/  SYNCS.PHASECHK.TRANS64.TRYWAIT P3, [R88+URZ+0x1e0], R3 ;  /* 0x0001e003580075a7 */ /* 0x00052200080611ff */
[----:B-1----:R-:W-:Y:S01]  /*6370*/  @P1 PLOP3.LUT P4, PT, P0, PT, PT, 0x8, 0x80 ;  /* 0x000000000080181c */ /* 0x002fe2000078e170 */
[----:B------:R-:W-:Y:S01]  /*6380*/  @!UPT UIADD3 URZ, UPT, UPT, URZ, URZ, URZ ;  /* 0x000000fffffff290 */ /* 0x000fe2000fffe0ff */
[----:B--2-4-:R-:W-:Y:S11]  /*6390*/  @!P1 BRA `(.L_x_101) ;  /* 0x0000000000809947 */ /* 0x014ff60003800000 */
[----:B------:R-:W-:Y:S01]  /*63a0*/  ISETP.NE.U32.AND P0, PT, RZ, UR36, PT ;  /* 0x00000024ff007c0c */ /* 0x000fe2000bf05070 */
[----:B------:R-:W-:Y:S01]  /*63b0*/  BSSY B0, `(.L_x_102) ;  /* 0x0000012000007945 */ /* 0x000fe20003800000 */
[----:B------:R-:W-:Y:S02]  /*63c0*/  FSETP.NEU.AND P1, PT, R49, RZ, PT ;  /* 0x000000ff3100720b */ /* 0x000fe40003f2d000 */
[----:B------:R-:W-:Y:S02]  /*63d0*/  CS2R R58, SRZ ;  /* 0x00000000003a7805 */ /* 0x000fe4000001ff00 */
[----:B------:R-:W-:Y:S02]  /*63e0*/  ISETP.NE.AND.EX P0, PT, RZ, UR37, PT, P0 ;  /* 0x00000025ff007c0c */ /* 0x000fe4000bf05300 */
[----:B------:R-:W-:Y:S02]  /*63f0*/  CS2R R56, SRZ ;  /* 0x0000000000387805 */ /* 0x000fe4000001ff00 */
[----:B------:R-:W-:Y:S02]  /*6400*/  SEL R0, RZ, 0xffffffff, P1 ;  /* 0xffffffffff007807 */ /* 0x000fe40000800000 */
[----:B------:R-:W-:Y:S02]  /*6410*/  CS2R R54, SRZ ;  /* 0x0000000000367805 */ /* 0x000fe4000001ff00 */
[----:B------:R-:W-:Y:S02]  /*6420*/  LOP3.LUT P1, RZ, R94, 0xff, RZ, 0xc0, !PT ;  /* 0x000000ff5eff7812 */ /* 0x000fe4000782c0ff */
[----:B------:R-:W-:Y:S02]  /*6430*/  CS2R R52, SRZ ;  /* 0x0000000000347805 */ /* 0x000fe4000001ff00 */
[----:B------:R-:W-:Y:S04]  /*6440*/  SEL R5, RZ, 0xffffffff, P0 ;  /* 0xffffffffff057807 */ /* 0x000fe80000000000 */
[----:B------:R-:W-:Y:S04]  /*6450*/  @P2 SEL R0, R5, R0, !P1 ;  /* 0x0000000005002207 */ /* 0x000fe80004800000 */
[----:B------:R-:W-:Y:S04]  /*6460*/  LOP3.LUT R0, R0, 0x1, RZ, 0xc0, !PT ;  /* 0x0000000100007812 */ /* 0x000fe800078ec0ff */
[----:B------:R-:W-:Y:S01]  /*6470*/  ISETP.NE.U32.AND P0, PT, R0, 0x1, PT ;  /* 0x000000010000780c */ /* 0x000fe20003f05070 */
[----:B------:R-:W-:Y:S01]  /*6480*/  @!UPT UIADD3 URZ, UPT, UPT, URZ, URZ, URZ ;  /* 0x000000fffffff290 */ /* 0x000fe2000fffe0ff */
[----:B------:R-:W-:Y:S11]  /*6490*/  @!P4 BRA `(.L_x_103) ;  /* 0x00000000000cc947 */ /* 0x000ff60003800000 */
[----:B------:R-:W-:Y:S04]  /*64a0*/  SHF.L.U32 R5, R100, 0x1f, RZ ;  /* 0x0000001f64057819 */ /* 0x000fe800000006ff */
[----:B------:R-:W1:Y:S02]  /*64b0*/  SYNCS.PHASECHK.TRANS64.TRYWAIT P1, [UR47+0x1b0], R5 ;  /* 0x0001b005ff0075a7 */ /* 0x000e64000802112f */
[----:B-1----:R-:W-:Y:S05]  /*64c0*/  @!P1 BRA `(.L_x_104) ;  /* 0x0000001c00649947 */ /* 0x002fea0003800000 */
.L_x_103:
[----:B------:R-:W-:Y:S05]  /*64d0*/  BSYNC B0 ;  /* 0x0000000000007941 */ /* 0x000fea0003800000 */
.L_x_102:
[----:B------:R2:W4:Y:S01]  /*64e0*/  @P0 LDS.128 R56, [R104+UR47+0x400] ;  /* 0x0004002f68380984 */ /* 0x0005220008000c00 */
[----:B------:R-:W-:Y:S01]  /*64f0*/  UIADD3 UR4, UPT, UPT, UR47, 0x1b8, URZ ;  /* 0x000001b82f047890 */ /* 0x000fe2000fffe0ff */
[----:B------:R-:W-:Y:S02]  /*6500*/  LOP3.LUT R100, R100, 0x1, RZ, 0x3c, !PT ;  /* 0x0000000164647812 */ /* 0x000fe400078e3cff */
[----:B------:R2:W1:Y:S01]  /*6510*/  @P0 LDS.128 R52, [R103+0x10] ;  /* 0x0000100067340984 */ /* 0x0004620000000c00 */
[----:B------:R-:W-:Y:S01]  /*6520*/  UPRMT UR4, UR48, 0x654, UR4 ;  /* 0x0000065430047896 */ /* 0x000fe20008000004 */
[----:B------:R-:W-:Y:S01]  /*6530*/  @!PT LDS RZ, [RZ] ;  /* 0x00000000fffff984 */ /* 0x000fe20000000800 */
[----:B------:R-:W-:Y:S01]  /*6540*/  @!PT LDS RZ, [RZ] ;  /* 0x00000000fffff984 */ /* 0x000fe20000000800 */
[----:B------:R-:W-:Y:S01]  /*6550*/  @!PT LDS RZ, [RZ] ;  /* 0x00000000fffff984 */ /* 0x000fe20000000800 */
[----:B------:R-:W-:Y:S01]  /*6560*/  @!PT LDS RZ, [RZ] ;  /* 0x00000000fffff984 */ /* 0x000fe20000000800 */
[----:B------:R5:W-:Y:S06]  /*6570*/  MEMBAR.ALL.CTA ;  /* 0x0000000000007992 */ /* 0x000bec0000008000 */
[----:B-----5:R-:W5:Y:S02]  /*6580*/  FENCE.VIEW.ASYNC.S ;  /* 0x00000000000073c6 */ /* 0x020f640000000000 */
[----:B-----5:R-:W-:Y:S03]  /*6590*/  SYNCS.ARRIVE.TRANS64.RED.A1T0 RZ, [UR4], RZ ;  /* 0x000000ffffff79a7 */ /* 0x020fe60008100404 */
.L_x_101:
[----:B------:R-:W-:Y:S05]  /*65a0*/  BSYNC B1 ;  /* 0x0000000000017941 */ /* 0x000fea0003800000 */
.L_x_100:
[----:B-1----:R-:W-:Y:S04]  /*65b0*/  SHF.R.U32.HI R0, RZ, 0x15, R32 ;  /* 0x00000015ff007819 */ /* 0x002fe80000011620 */
[----:B------:R-:W-:Y:S01]  /*65c0*/  LOP3.LUT P0, RZ, R0, 0x3, R105, 0x48, !PT ;  /* 0x0000000300ff7812 */ /* 0x000fe20007804869 */
[----:B------:R-:W-:Y:S01]  /*65d0*/  @!UPT UIADD3 URZ, UPT, UPT, URZ, URZ, URZ ;  /* 0x000000fffffff290 */ /* 0x000fe2000fffe0ff */
[----:B------:R-:W-:Y:S11]  /*65e0*/  @P3 BRA `(.L_x_105) ;  /* 0x0000000000083947 */ /* 0x000ff60003800000 */
[----:B------:R-:W1:Y:S02]  /*65f0*/  SYNCS.PHASECHK.TRANS64.TRYWAIT P1, [R88+URZ+0x1e0], R3 ;  /* 0x0001e003580075a7 */ /* 0x000e6400080211ff */
[----:B-1----:R-:W-:Y:S05]  /*6600*/  @!P1 BRA `(.L_x_106) ;  /* 0x0000001c002c9947 */ /* 0x002fea0003800000 */
.L_x_105:
[----:B------:R-:W-:Y:S05]  /*6610*/  @!P0 BRA `(.L_x_107) ;  /* 0x0000000000408947 */ /* 0x000fea0003800000 */
[----:B------:R-:W1:Y:S01]  /*6620*/  LDCU.64 UR8, c[0x4][0x70] ;  /* 0x01000e00ff0877ac */ /* 0x000e620008000a00 */
[----:B------:R-:W-:Y:S01]  /*6630*/  MOV R3, 0x0 ;  /* 0x0000000000037802 */ /* 0x000fe20000000f00 */
[----:B------:R-:W-:Y:S02]  /*6640*/  HFMA2 R12, -RZ, RZ, 0, 5.9604644775390625e-08 ;  /* 0x00000001ff0c7431 */ /* 0x000fe400000001ff */
[----:B------:R-:W-:Y:S02]  /*6650*/  IMAD.MOV.U32 R8, RZ, RZ, 0x192 ;  /* 0x00000192ff087424 */ /* 0x000fe400078e00ff */
[----:B------:R-:W-:Y:S01]  /*6660*/  IMAD.MOV.U32 R13, RZ, RZ, RZ ;  /* 0x000000ffff0d7224 */ /* 0x000fe200078e00ff */
[----:B------:R-:W5:Y:S01]  /*6670*/  LDCU.64 UR6, c[0x4][0x78] ;  /* 0x01000f00ff0677ac */ /* 0x000f620008000a00 */
[----:B------:R-:W2:Y:S01]  /*6680*/  LDC.64 R2, c[0x4][R3] ;  /* 0x0100000003027b82 */ /* 0x000ea20000000a00 */
[----:B------:R-:W3:Y:S01]  /*6690*/  LDCU.64 UR4, c[0x4][0x10] ;  /* 0x01000200ff0477ac */ /* 0x000ee20008000a00 */
[----:B-1----:R-:W-:Y:S01]  /*66a0*/  MOV R5, UR9 ;  /* 0x0000000900057c02 */ /* 0x002fe20008000f00 */
[----:B------:R-:W-:Y:S01]  /*66b0*/  IMAD.U32 R4, RZ, RZ, UR8 ;  /* 0x00000008ff047e24 */ /* 0x000fe2000f8e00ff */
[----:B-----5:R-:W-:Y:S01]  /*66c0*/  MOV R7, UR7 ;  /* 0x0000000700077c02 */ /* 0x020fe20008000f00 */
[----:B------:R-:W-:Y:S01]  /*66d0*/  IMAD.U32 R6, RZ, RZ, UR6 ;  /* 0x00000006ff067e24 */ /* 0x000fe2000f8e00ff */
[----:B---3--:R-:W-:Y:S01]  /*66e0*/  MOV R11, UR5 ;  /* 0x00000005000b7c02 */ /* 0x008fe20008000f00 */
[----:B------:R-:W-:Y:S02]  /*66f0*/  IMAD.U32 R10, RZ, RZ, UR4 ;  /* 0x00000004ff0a7e24 */ /* 0x000fe4000f8e00ff */
[----:B------:R-:W-:Y:S07]  /*6700*/  LEPC R20, `(.L_x_107) ;  /* 0x000000001014794e */ /* 0x000fee0000000000 */
[----:B--2-4-:R-:W-:Y:S05]  /*6710*/  CALL.ABS.NOINC R2 ;  /* 0x0000000002007343 */ /* 0x014fea0003c00000 */
.L_x_107:
[----:B------:R-:W-:Y:S01]  /*6720*/  LOP3.LUT P0, RZ, R99, 0x60, RZ, 0xc0, !PT ;  /* 0x0000006063ff7812 */ /* 0x000fe2000780c0ff */
[----:B------:R-:W-:Y:S05]  /*6730*/  WARPSYNC.ALL ;  /* 0x0000000000007948 */ /* 0x000fea0003800000 */
[----:B------:R-:W-:Y:S01]  /*6740*/  R2UR UR4, R32 ;  /* 0x00000000200472ca */ /* 0x000fe200000e0000 */
[----:B------:R-:W-:Y:S01]  /*6750*/  BSSY.RECONVERGENT B0, `(.L_x_108) ;  /* 0x00000b4000007945 */ /* 0x000fe20003800200 */
[-C--:B----4-:R-:W-:Y:S02]  /*6760*/  F2FP.F16.E4M3.UNPACK_B R50, R56.reuse ;  /* 0x00000038ff32723e */ /* 0x090fe400020006ff */
[----:B------:R-:W-:Y:S02]  /*6770*/  F2FP.F16.E4M3.UNPACK_B R63, R56.H1 ;  /* 0x00000038ff3f723e */ /* 0x000fe400030006ff */
[-C--:B------:R-:W-:Y:S01]  /*6780*/  F2FP.F16.E4M3.UNPACK_B R56, R57.reuse ;  /* 0x00000039ff38723e */ /* 0x080fe200020006ff */
[--C-:B------:R-:W-:Y:S01]  /*6790*/  HADD2.F32 R48, -RZ, R50.reuse.H0_H0 ;  /* 0x20000032ff307230 */ /* 0x100fe20000004100 */
[----:B------:R-:W-:Y:S01]  /*67a0*/  F2FP.F16.E4M3.UNPACK_B R57, R57.H1 ;  /* 0x00000039ff39723e */ /* 0x000fe200030006ff */
[----:B------:R-:W-:Y:S01]  /*67b0*/  HADD2.F32 R50, -RZ, R50.H1_H1 ;  /* 0x30000032ff327230 */ /* 0x000fe20000004100 */
[-C--:B------:R-:W-:Y:S01]  /*67c0*/  F2FP.F16.E4M3.UNPACK_B R66, R52.reuse ;  /* 0x00000034ff42723e */ /* 0x080fe200020006ff */
[--C-:B------:R-:W-:Y:S01]  /*67d0*/  HADD2.F32 R51, -RZ, R63.reuse.H0_H0 ;  /* 0x2000003fff337230 */ /* 0x100fe20000004100 */
[----:B------:R-:W-:Y:S01]  /*67e0*/  F2FP.F16.E4M3.UNPACK_B R68, R52.H1 ;  /* 0x00000034ff44723e */ /* 0x000fe200030006ff */
[----:B------:R-:W-:Y:S01]  /*67f0*/  LDTM.16dp32bit_t0_t15.x32 R4, tmem[UR4] ;  /* 0x00000004000479ee */ /* 0x000fe20008a80000 */
[----:B------:R-:W3:Y:S01]  /*6800*/  LDTM.16dp32bit_t16_t31.x32 R4, tmem[UR4+0x20] ;  /* 0x00002004000479ee */ /* 0x000ee20008aa0000 */
[----:B------:R-:W-:Y:S01]  /*6810*/  NOP ;  /* 0x0000000000007918 */ /* 0x000fe20000000000 */
[----:B------:R-:W-:Y:S01]  /*6820*/  R2UR UR5, R88 ;  /* 0x00000000580572ca */ /* 0x000fe200000e0000 */
[--C-:B------:R-:W-:Y:S01]  /*6830*/  HADD2.F32 R65, -RZ, R66.reuse.H0_H0 ;  /* 0x20000042ff417230 */ /* 0x100fe20000004100 */
[----:B------:R-:W-:Y:S01]  /*6840*/  F2FP.F16.E4M3.UNPACK_B R61, R58 ;  /* 0x0000003aff3d723e */ /* 0x000fe200020006ff */
[----:B------:R-:W-:Y:S01]  /*6850*/  HADD2.F32 R67, -RZ, R66.H1_H1 ;  /* 0x30000042ff437230 */ /* 0x000fe20000004100 */
[-C--:B------:R-:W-:Y:S01]  /*6860*/  F2FP.F16.E4M3.UNPACK_B R70, R53.reuse ;  /* 0x00000035ff46723e */ /* 0x080fe200020006ff */
[----:B------:R-:W-:Y:S01]  /*6870*/  HADD2.F32 R52, -RZ, R63.H1_H1 ;  /* 0x3000003fff347230 */ /* 0x000fe20000004100 */
[----:B------:R-:W-:Y:S01]  /*6880*/  F2FP.F16.E4M3.UNPACK_B R72, R53.H1 ;  /* 0x00000035ff48723e */ /* 0x000fe200030006ff */
[----:B------:R-:W-:Y:S01]  /*6890*/  HADD2.F32 R53, -RZ, R56.H0_H0 ;  /* 0x20000038ff357230 */ /* 0x000fe20000004100 */
[-C--:B------:R-:W-:Y:S01]  /*68a0*/  F2FP.F16.E4M3.UNPACK_B R74, R54.reuse ;  /* 0x00000036ff4a723e */ /* 0x080fe200020006ff */
[----:B------:R-:W-:Y:S01]  /*68b0*/  HADD2.F32 R69, -RZ, R70.H0_H0 ;  /* 0x20000046ff457230 */ /* 0x000fe20000004100 */
[----:B------:R-:W-:Y:S01]  /*68c0*/  F2FP.F16.E4M3.UNPACK_B R76, R54.H1 ;  /* 0x00000036ff4c723e */ /* 0x000fe200030006ff */
[----:B------:R-:W-:Y:S01]  /*68d0*/  HADD2.F32 R54, -RZ, R56.H1_H1 ;  /* 0x30000038ff367230 */ /* 0x000fe20000004100 */
[----:B------:R-:W-:Y:S01]  /*68e0*/  F2FP.F16.E4M3.UNPACK_B R60, R58.H1 ;  /* 0x0000003aff3c723e */ /* 0x000fe200030006ff */
[----:B------:R-:W-:Y:S01]  /*68f0*/  UIADD3 UR5, UPT, UPT, UR5, 0x1f0, URZ ;  /* 0x000001f005057890 */ /* 0x000fe2000fffe0ff */
[----:B------:R-:W-:Y:S01]  /*6900*/  HADD2.F32 R58, -RZ, R61.H1_H1 ;  /* 0x3000003dff3a7230 */ /* 0x000fe20000004100 */
[----:B------:R-:W-:Y:S01]  /*6910*/  F2FP.F16.E4M3.UNPACK_B R77, R55 ;  /* 0x00000037ff4d723e */ /* 0x000fe200020006ff */
[----:B------:R-:W-:Y:S01]  /*6920*/  HADD2.F32 R70, -RZ, R70.H1_H1 ;  /* 0x30000046ff467230 */ /* 0x000fe20000004100 */
[----:B------:R-:W-:Y:S01]  /*6930*/  UPRMT UR5, UR48, 0x654, UR5 ;  /* 0x0000065430057896 */ /* 0x000fe20008000005 */
[--C-:B------:R-:W-:Y:S01]  /*6940*/  HADD2.F32 R73, -RZ, R74.reuse.H0_H0 ;  /* 0x2000004aff497230 */ /* 0x100fe20000004100 */
[----:B------:R-:W-:Y:S01]  /*6950*/  F2FP.F16.E4M3.UNPACK_B R62, R59 ;  /* 0x0000003bff3e723e */ /* 0x000fe200020006ff */
[----:B------:R-:W-:Y:S01]  /*6960*/  HADD2.F32 R74, -RZ, R74.H1_H1 ;  /* 0x3000004aff4a7230 */ /* 0x000fe20000004100 */
[----:B------:R-:W-:Y:S01]  /*6970*/  F2FP.F16.E4M3.UNPACK_B R78, R55.H1 ;  /* 0x00000037ff4e723e */ /* 0x000fe200030006ff */
[C---:B---3--:R-:W-:Y:S01]  /*6980*/  FMUL R4, R47.reuse, R4 ;  /* 0x000000042f047220 */ /* 0x048fe20000400000 */
[C---:B------:R-:W-:Y:S01]  /*6990*/  FMUL R5, R47.reuse, R5 ;  /* 0x000000052f057220 */ /* 0x040fe20000400000 */
[C---:B------:R-:W-:Y:S01]  /*69a0*/  FMUL R8, R47.reuse, R8 ;  /* 0x000000082f087220 */ /* 0x040fe20000400000 */
[----:B------:R-:W-:Y:S01]  /*69b0*/  FMUL R9, R47, R9 ;  /* 0x000000092f097220 */ /* 0x000fe20000400000 */
[----:B------:R-:W-:Y:S01]  /*69c0*/  SYNCS.ARRIVE.TRANS64.RED.A1T0 RZ, [UR5], RZ ;  /* 0x000000ffffff79a7 */ /* 0x000fe20008100405 */
[C---:B------:R-:W-:Y:S01]  /*69d0*/  FFMA R4, R49.reuse, R48, R4 ;  /* 0x0000003031047223 */ /* 0x040fe20000000004 */
[----:B------:R-:W-:Y:S01]  /*69e0*/  FFMA R5, R49, R50, R5 ;  /* 0x0000003231057223 */ /* 0x000fe20000000005 */
[C---:B------:R-:W-:Y:S01]  /*69f0*/  FMUL R12, R47.reuse, R12 ;  /* 0x0000000c2f0c7220 */ /* 0x040fe20000400000 */
        /* <DEDUP_REMOVED lines=9> */
[----:B------:R-:W-:Y:S02]  /*6a90*/  HADD2.F32 R48, -RZ, R77.H1_H1 ;  /* 0x3000004dff307230 */ /* 0x000fe40000004100 */
[C---:B------:R-:W-:Y:S01]  /*6aa0*/  FMUL R28, R47.reuse, R32 ;  /* 0x000000202f1c7220 */ /* 0x040fe20000400000 */
[C---:B------:R-:W-:Y:S01]  /*6ab0*/  FMUL R29, R47.reuse, R33 ;  /* 0x000000212f1d7220 */ /* 0x040fe20000400000 */
[C---:B------:R-:W-:Y:S01]  /*6ac0*/  FMUL R6, R47.reuse, R6 ;  /* 0x000000062f067220 */ /* 0x040fe20000400000 */
[C---:B------:R-:W-:Y:S01]  /*6ad0*/  FMUL R7, R47.reuse, R7 ;  /* 0x000000072f077220 */ /* 0x040fe20000400000 */
[--C-:B------:R-:W-:Y:S02]  /*6ae0*/  HADD2.F32 R55, -RZ, R57.reuse.H0_H0 ;  /* 0x20000039ff377230 */ /* 0x100fe40000004100 */
[----:B------:R-:W-:Y:S01]  /*6af0*/  FMUL R10, R47, R10 ;  /* 0x0000000a2f0a7220 */ /* 0x000fe20000400000 */
[C---:B------:R-:W-:Y:S01]  /*6b00*/  FFMA R6, R49.reuse, R51, R6 ;  /* 0x0000003331067223 */ /* 0x040fe20000000006 */
[----:B------:R-:W-:Y:S02]  /*6b10*/  HADD2.F32 R56, -RZ, R57.H1_H1 ;  /* 0x30000039ff387230 */ /* 0x000fe40000004100 */
[C---:B------:R-:W-:Y:S01]  /*6b20*/  FFMA R7, R49.reuse, R52, R7 ;  /* 0x0000003431077223 */ /* 0x040fe20000000007 */
[C---:B------:R-:W-:Y:S01]  /*6b30*/  FFMA R8, R49.reuse, R53, R8 ;  /* 0x0000003531087223 */ /* 0x040fe20000000008 */
[C---:B------:R-:W-:Y:S01]  /*6b40*/  FFMA R9, R49.reuse, R54, R9 ;  /* 0x0000003631097223 */ /* 0x040fe20000000009 */
[----:B------:R-:W-:Y:S02]  /*6b50*/  HADD2.F32 R57, -RZ, R61.H0_H0 ;  /* 0x2000003dff397230 */ /* 0x000fe40000004100 */
[----:B------:R-:W-:Y:S01]  /*6b60*/  FFMA R10, R49, R55, R10 ;  /* 0x00000037310a7223 */ /* 0x000fe2000000000a */
[----:B------:R-:W-:Y:S01]  /*6b70*/  F2FP.SATFINITE.E4M3.F32.PACK_AB_MERGE_C R88, R7, R6, RZ ;  /* 0x000000060758723e */ /* 0x000fe200048070ff */
[----:B------:R-:W-:Y:S02]  /*6b80*/  HADD2.F32 R61, -RZ, R62.H0_H0 ;  /* 0x2000003eff3d7230 */ /* 0x000fe40000004100 */
[----:B------:R-:W-:Y:S01]  /*6b90*/  FMUL R11, R47, R11 ;  /* 0x0000000b2f0b7220 */ /* 0x000fe20000400000 */
[----:B------:R-:W-:Y:S01]  /*6ba0*/  F2FP.F16.E4M3.UNPACK_B R64, R59.H1 ;  /* 0x0000003bff40723e */ /* 0x000fe200030006ff */
[----:B------:R-:W-:Y:S01]  /*6bb0*/  HADD2.F32 R59, -RZ, R60.H0_H0 ;  /* 0x2000003cff3b7230 */ /* 0x000fe20000004100 */
[----:B------:R-:W-:Y:S01]  /*6bc0*/  F2FP.SATFINITE.E4M3.F32.PACK_AB_MERGE_C R88, R5, R4, R88 ;  /* 0x000000040558723e */ /* 0x000fe20004807058 */
[C---:B------:R-:W-:Y:S01]  /*6bd0*/  FFMA R11, R49.reuse, R56, R11 ;  /* 0x00000038310b7223 */ /* 0x040fe2000000000b */
[C---:B------:R-:W-:Y:S01]  /*6be0*/  FFMA R12, R49.reuse, R57, R12 ;  /* 0x00000039310c7223 */ /* 0x040fe2000000000c */
[----:B------:R-:W-:Y:S01]  /*6bf0*/  FFMA R13, R49, R58, R13 ;  /* 0x0000003a310d7223 */ /* 0x000fe2000000000d */
[----:B------:R-:W-:Y:S02]  /*6c00*/  HADD2.F32 R62, -RZ, R62.H1_H1 ;  /* 0x3000003eff3e7230 */ /* 0x000fe40000004100 */
[----:B------:R-:W-:Y:S01]  /*6c10*/  FMUL R14, R47, R14 ;  /* 0x0000000e2f0e7220 */ /* 0x000fe20000400000 */
[----:B------:R-:W-:Y:S01]  /*6c20*/  HADD2.F32 R60, -RZ, R60.H1_H1 ;  /* 0x3000003cff3c7230 */ /* 0x000fe20000004100 */
[----:B------:R-:W-:Y:S01]  /*6c30*/  F2FP.SATFINITE.E4M3.F32.PACK_AB_MERGE_C R89, R11, R10, RZ ;  /* 0x0000000a0b59723e */ /* 0x000fe200048070ff */
[----:B------:R-:W-:Y:S02]  /*6c40*/  HADD2.F32 R51, -RZ, R77.H0_H0 ;  /* 0x2000004dff337230 */ /* 0x000fe40000004100 */
[----:B------:R-:W-:Y:S01]  /*6c50*/  FFMA R14, R49, R59, R14 ;  /* 0x0000003b310e7223 */ /* 0x000fe2000000000e */
[----:B------:R-:W-:Y:S01]  /*6c60*/  FMUL R15, R47, R15 ;  /* 0x0000000f2f0f7220 */ /* 0x000fe20000400000 */
[--C-:B------:R-:W-:Y:S01]  /*6c70*/  HADD2.F32 R63, -RZ, R64.reuse.H0_H0 ;  /* 0x20000040ff3f7230 */ /* 0x100fe20000004100 */
[----:B------:R-:W-:Y:S01]  /*6c80*/  F2FP.SATFINITE.E4M3.F32.PACK_AB_MERGE_C R89, R9, R8, R89 ;  /* 0x000000080959723e */ /* 0x000fe20004807059 */
[----:B------:R-:W-:Y:S02]  /*6c90*/  HADD2.F32 R64, -RZ, R64.H1_H1 ;  /* 0x30000040ff407230 */ /* 0x000fe40000004100 */
[C---:B------:R-:W-:Y:S01]  /*6ca0*/  FFMA R15, R49.reuse, R60, R15 ;  /* 0x0000003c310f7223 */ /* 0x040fe2000000000f */
[C---:B------:R-:W-:Y:S01]  /*6cb0*/  FFMA R16, R49.reuse, R61, R16 ;  /* 0x0000003d31107223 */ /* 0x040fe20000000010 */
[----:B------:R-:W-:Y:S01]  /*6cc0*/  FFMA R17, R49, R62, R17 ;  /* 0x0000003e31117223 */ /* 0x000fe20000000011 */
[C---:B------:R-:W-:Y:S01]  /*6cd0*/  FMUL R18, R47.reuse, R18 ;  /* 0x000000122f127220 */ /* 0x040fe20000400000 */
[C---:B------:R-:W-:Y:S01]  /*6ce0*/  FMUL R19, R47.reuse, R19 ;  /* 0x000000132f137220 */ /* 0x040fe20000400000 */
[--C-:B------:R-:W-:Y:S02]  /*6cf0*/  HADD2.F32 R66, -RZ, R68.reuse.H0_H0 ;  /* 0x20000044ff427230 */ /* 0x100fe40000004100 */
[----:B------:R-:W-:Y:S01]  /*6d00*/  FMUL R3, R47, R22 ;  /* 0x000000162f037220 */ /* 0x000fe20000400000 */
[C---:B------:R-:W-:Y:S01]  /*6d10*/  FFMA R18, R49.reuse, R63, R18 ;  /* 0x0000003f31127223 */ /* 0x040fe20000000012 */
[----:B------:R-:W-:Y:S02]  /*6d20*/  HADD2.F32 R68, -RZ, R68.H1_H1 ;  /* 0x30000044ff447230 */ /* 0x000fe40000004100 */
[----:B------:R-:W-:Y:S01]  /*6d30*/  FFMA R19, R49, R64, R19 ;  /* 0x0000004031137223 */ /* 0x000fe20000000013 */
[----:B------:R-:W-:Y:S01]  /*6d40*/  FMUL R23, R47, R23 ;  /* 0x000000172f177220 */ /* 0x000fe20000400000 */
[C---:B------:R-:W-:Y:S01]  /*6d50*/  FFMA R0, R49.reuse, R65, R0 ;  /* 0x0000004131007223 */ /* 0x040fe20000000000 */
[C---:B------:R-:W-:Y:S01]  /*6d60*/  FFMA R2, R49.reuse, R67, R2 ;  /* 0x0000004331027223 */ /* 0x040fe20000000002 */
[--C-:B------:R-:W-:Y:S02]  /*6d70*/  HADD2.F32 R71, -RZ, R72.reuse.H0_H0 ;  /* 0x20000048ff477230 */ /* 0x100fe40000004100 */
[----:B------:R-:W-:Y:S01]  /*6d80*/  FFMA R3, R49, R66, R3 ;  /* 0x0000004231037223 */ /* 0x000fe20000000003 */
[----:B------:R-:W-:Y:S02]  /*6d90*/  HADD2.F32 R72, -RZ, R72.H1_H1 ;  /* 0x30000048ff487230 */ /* 0x000fe40000004100 */
[----:B------:R-:W-:Y:S01]  /*6da0*/  FMUL R22, R47, R26 ;  /* 0x0000001a2f167220 */ /* 0x000fe20000400000 */
        /* <DEDUP_REMOVED lines=18> */
[----:B------:R-:W-:Y:S01]  /*6ed0*/  F2FP.SATFINITE.E4M3.F32.PACK_AB_MERGE_C R90, R15, R14, RZ ;  /* 0x0000000e0f5a723e */ /* 0x000fe200048070ff */
[----:B------:R-:W-:Y:S01]  /*6ee0*/  FFMA R28, R49, R51, R28 ;  /* 0x00000033311c7223 */ /* 0x000fe2000000001c */
[----:B------:R-:W-:Y:S01]  /*6ef0*/  F2FP.SATFINITE.E4M3.F32.PACK_AB_MERGE_C R91, R19, R18, RZ ;  /* 0x00000012135b723e */ /* 0x000fe200048070ff */
[C---:B------:R-:W-:Y:S01]  /*6f00*/  FFMA R29, R49.reuse, R48, R29 ;  /* 0x00000030311d7223 */ /* 0x040fe2000000001d */
[C---:B------:R-:W-:Y:S01]  /*6f10*/  FFMA R30, R49.reuse, R77, R30 ;  /* 0x0000004d311e7223 */ /* 0x040fe2000000001e */
[----:B------:R-:W-:Y:S01]  /*6f20*/  FFMA R35, R49, R50, R35 ;  /* 0x0000003231237223 */ /* 0x000fe20000000023 */
[----:B------:R-:W-:Y:S02]  /*6f30*/  F2FP.SATFINITE.E4M3.F32.PACK_AB_MERGE_C R90, R13, R12, R90 ;  /* 0x0000000c0d5a723e */ /* 0x000fe4000480705a */
[----:B------:R-:W-:Y:S02]  /*6f40*/  F2FP.SATFINITE.E4M3.F32.PACK_AB_MERGE_C R91, R17, R16, R91 ;  /* 0x00000010115b723e */ /* 0x000fe4000480705b */
[----:B------:R-:W-:Y:S02]  /*6f50*/  F2FP.SATFINITE.E4M3.F32.PACK_AB_MERGE_C R111, R23, R3, RZ ;  /* 0x00000003176f723e */ /* 0x000fe400048070ff */
[----:B------:R-:W-:Y:S01]  /*6f60*/  F2FP.SATFINITE.E4M3.F32.PACK_AB_MERGE_C R113, R27, R22, RZ ;  /* 0x000000161b71723e */ /* 0x000fe200048070ff */
[----:B------:R1:W-:Y:S01]  /*6f70*/  STS.128 [R104+UR47+0x1400], R88 ;  /* 0x0014005868007988 */ /* 0x0003e20008000c2f */
[----:B------:R-:W-:Y:S02]  /*6f80*/  F2FP.SATFINITE.E4M3.F32.PACK_AB_MERGE_C R110, R31, R26, RZ ;  /* 0x0000001a1f6e723e */ /* 0x000fe400048070ff */
[----:B------:R-:W-:Y:S02]  /*6f90*/  F2FP.SATFINITE.E4M3.F32.PACK_AB_MERGE_C R116, R35, R30, RZ ;  /* 0x0000001e2374723e */ /* 0x000fe400048070ff */
[----:B------:R-:W-:Y:S02]  /*6fa0*/  F2FP.SATFINITE.E4M3.F32.PACK_AB_MERGE_C R112, R2, R0, R111 ;  /* 0x000000000270723e */ /* 0x000fe4000480706f */
[----:B------:R-:W-:Y:S02]  /*6fb0*/  F2FP.SATFINITE.E4M3.F32.PACK_AB_MERGE_C R113, R21, R20, R113 ;  /* 0x000000141571723e */ /* 0x000fe40004807071 */
[----:B------:R-:W-:Y:S02]  /*6fc0*/  F2FP.SATFINITE.E4M3.F32.PACK_AB_MERGE_C R114, R25, R24, R110 ;  /* 0x000000181972723e */ /* 0x000fe4000480706e */
[----:B------:R-:W-:Y:S02]  /*6fd0*/  F2FP.SATFINITE.E4M3.F32.PACK_AB_MERGE_C R115, R29, R28, R116 ;  /* 0x0000001c1d73723e */ /* 0x000fe40004807074 */
[----:B------:R-:W-:Y:S03]  /*6fe0*/  IADD3 R110, PT, PT, R44, 0x1, RZ ;  /* 0x000000012c6e7810 */ /* 0x000fe60007ffe0ff */
[----:B------:R1:W-:Y:S01]  /*6ff0*/  STS.128 [R103+0x1010], R112 ;  /* 0x0010107067007388 */ /* 0x0003e20000000c00 */
[----:B------:R-:W-:Y:S01]  /*7000*/  @!PT LDS RZ, [RZ] ;  /* 0x00000000fffff984 */ /* 0x000fe20000000800 */
[----:B------:R-:W-:Y:S01]  /*7010*/  @!PT LDS RZ, [RZ] ;  /* 0x00000000fffff984 */ /* 0x000fe20000000800 */
[----:B------:R-:W-:Y:S01]  /*7020*/  @!PT LDS RZ, [RZ] ;  /* 0x00000000fffff984 */ /* 0x000fe20000000800 */
[----:B------:R-:W-:Y:S01]  /*7030*/  @!PT LDS RZ, [RZ] ;  /* 0x00000000fffff984 */ /* 0x000fe20000000800 */
[----:B------:R3:W-:Y:S07]  /*7040*/  MEMBAR.ALL.CTA ;  /* 0x0000000000007992 */ /* 0x0007ee0000008000 */
[----:B---3--:R-:W3:Y:S02]  /*7050*/  FENCE.VIEW.ASYNC.S ;  /* 0x00000000000073c6 */ /* 0x008ee40000000000 */
[----:B---3--:R-:W-:Y:S06]  /*7060*/  BAR.SYNC.DEFER_BLOCKING 0x1, 0x80 ;  /* 0x0042000000007b1d */ /* 0x008fec0000010000 */
[----:B------:R-:W-:Y:S05]  /*7070*/  @P0 BRA `(.L_x_109) ;  /* 0x0000000000840947 */ /* 0x000fea0003800000 */
[C---:B------:R-:W-:Y:S01]  /*7080*/  ISETP.NE.AND P0, PT, R86.reuse, 0x1, PT ;  /* 0x000000015600780c */ /* 0x040fe20003f05270 */
[----:B------:R-:W-:Y:S01]  /*7090*/  IMAD.SHL.U32 R0, R95, 0x40, RZ ;  /* 0x000000405f007824 */ /* 0x000fe200078e00ff */
[----:B------:R-:W-:Y:S01]  /*70a0*/  R2UR UR9, R93 ;  /* 0x000000005d0972ca */ /* 0x000fe200000e0000 */
[----:B------:R-:W-:Y:S01]  /*70b0*/  UIADD3 UR13, UPT, UPT, UR47, 0x1400, URZ ;  /* 0x000014002f0d7890 */ /* 0x000fe2000fffe0ff */
[----:B------:R-:W-:Y:S01]  /*70c0*/  R2UR UR7, R86 ;  /* 0x00000000560772ca */ /* 0x000fe200000e0000 */
[C---:B------:R-:W-:Y:S01]  /*70d0*/  IMAD.HI.U32 R3, R0.reuse, R87, RZ ;  /* 0x0000005700037227 */ /* 0x040fe200078e00ff */
[C---:B------:R-:W-:Y:S02]  /*70e0*/  R2UR UR10, R0.reuse ;  /* 0x00000000000a72ca */ /* 0x040fe400000e0000 */
[C---:B------:R-:W-:Y:S01]  /*70f0*/  R2UR UR5, R85.reuse ;  /* 0x00000000550572ca */ /* 0x040fe200000e0000 */
[----:B------:R-:W-:Y:S01]  /*7100*/  IMAD.U32 R108, RZ, RZ, UR13 ;  /* 0x0000000dff6c7e24 */ /* 0x000fe2000f8e00ff */
[----:B------:R-:W-:Y:S04]  /*7110*/  SHF.R.U32.HI R3, RZ, R84, R3 ;  /* 0x00000054ff037219 */ /* 0x000fe80000011603 */
[----:B------:R-:W-:Y:S01]  /*7120*/  SEL R3, R0, R3, !P0 ;  /* 0x0000000300037207 */ /* 0x000fe20004000000 */
[----:B------:R-:W-:Y:S01]  /*7130*/  USHF.L.U32 UR9, UR9, 0x6, URZ ;  /* 0x0000000609097899 */ /* 0x000fe200080006ff */
[----:B------:R-:W-:Y:S02]  /*7140*/  ISETP.NE.AND P0, PT, R85, 0x1, PT ;  /* 0x000000015500780c */ /* 0x000fe40003f05270 */
[C---:B------:R-:W-:Y:S01]  /*7150*/  R2UR UR4, R3.reuse ;  /* 0x00000000030472ca */ /* 0x040fe200000e0000 */
[C---:B------:R-:W-:Y:S01]  /*7160*/  IMAD.HI.U32 R2, R3.reuse, R82, RZ ;  /* 0x0000005203027227 */ /* 0x040fe200078e00ff */
[----:B------:R-:W-:Y:S02]  /*7170*/  R2UR UR11, R3 ;  /* 0x00000000030b72ca */ /* 0x000fe400000e0000 */
[----:B------:R-:W-:Y:S01]  /*7180*/  R2UR UR8, R108 ;  /* 0x000000006c0872ca */ /* 0x000fe200000e0000 */
[----:B------:R-:W-:Y:S01]  /*7190*/  IMAD.MOV R4, RZ, RZ, -R3 ;  /* 0x000000ffff047224 */ /* 0x000fe200078e0a03 */
[----:B------:R-:W-:Y:S04]  /*71a0*/  SHF.R.U32.HI R2, RZ, R83, R2 ;  /* 0x00000053ff027219 */ /* 0x000fe80000011602 */
[----:B------:R-:W-:Y:S01]  /*71b0*/  R2UR UR12, R2 ;  /* 0x00000000020c72ca */ /* 0x000fe200000e0000 */
[----:B------:R-:W-:Y:S01]  /*71c0*/  VOTEU.ANY UP0, P0 ;  /* 0x0000000000ff7886 */ /* 0x000fe20000000100 */
[----:B------:R-:W-:Y:S11]  /*71d0*/  R2UR UR6, R4 ;  /* 0x00000000040672ca */ /* 0x000ff600000e0000 */
[----:B------:R-:W-:Y:S02]  /*71e0*/  USEL UR12, UR4, UR12, !UP0 ;  /* 0x0000000c040c7287 */ /* 0x000fe4000c000000 */
[----:B------:R-:W-:Y:S02]  /*71f0*/  UIADD3 UR14, UP0, UPT, UR50, 0x680, URZ ;  /* 0x00000680320e7890 */ /* 0x000fe4000ff1e0ff */
[----:B------:R-:W-:Y:S02]  /*7200*/  UIMAD UR10, UR7, UR6, UR10 ;  /* 0x00000006070a72a4 */ /* 0x000fe4000f8e020a */
[----:B------:R-:W-:Y:S01]  /*7210*/  IMAD R2, RZ, RZ, -UR12 ;  /* 0x8000000cff027e24 */ /* 0x000fe2000f8e02ff */
[----:B------:R-:W-:Y:S04]  /*7220*/  UIADD3.X UR15, UPT, UPT, URZ, UR51, URZ, UP0, !UPT ;  /* 0x00000033ff0f7290 */ /* 0x000fe800087fe4ff */
[----:B------:R-:W-:Y:S11]  /*7230*/  R2UR UR4, R2 ;  /* 0x00000000020472ca */ /* 0x000ff600000e0000 */
[----:B------:R-:W-:Y:S02]  /*7240*/  @!UPT UIADD3 URZ, UPT, UPT, URZ, URZ, URZ ;  /* 0x000000fffffff290 */ /* 0x000fe4000fffe0ff */
[----:B------:R-:W-:Y:S09]  /*7250*/  UIMAD UR11, UR5, UR4, UR11 ;  /* 0x00000004050b72a4 */ /* 0x000ff2000f8e020b */
[----:B------:R3:W-:Y:S01]  /*7260*/  UTMASTG.4D.IM2COL [UR8], [UR14] ;  /* 0x000000080e0073b5 */ /* 0x0007e20008058000 */
[----:B------:R0:W-:Y:S01]  /*7270*/  UTMACMDFLUSH ;  /* 0x00000000000079b7 */ /* 0x0001e20000000000 */
[----:B---3--:R-:W-:Y:S04]  /*7280*/  DEPBAR.LE SB0, 0x0 ;  /* 0x000080000000791a */ /* 0x008fe80000000000 */
.L_x_109:
[----:B------:R-:W-:Y:S05]  /*7290*/  BSYNC.RECONVERGENT B0 ;  /* 0x0000000000007941 */ /* 0x000fea0003800200 */
.L_x_108:
[----:B------:R-:W-:Y:S01]  /*72a0*/  BAR.SYNC.DEFER_BLOCKING 0x1, 0x80 ;  /* 0x0042000000007b1d */ /* 0x000fe20000010000 */
[----:B------:R-:W-:Y:S01]  /*72b0*/  ISETP.NE.AND P1, PT, R109, RZ, PT ;  /* 0x000000ff6d00720c */ /* 0x000fe20003f25270 */
[----:B------:R-:W-:Y:S01]  /*72c0*/  IMAD.IADD R93, R43, 0x1, R79 ;  /* 0x000000012b5d7824 */ /* 0x000fe200078e024f */
[C---:B------:R-:W-:Y:S01]  /*72d0*/  ISETP.NE.AND P0, PT, R110.reuse, 0x2, PT ;  /* 0x000000026e00780c */ /* 0x040fe20003f05270 */
[----:B------:R-:W-:Y:S01]  /*72e0*/  IMAD.IADD R95, R45, 0x1, R92 ;  /* 0x000000012d5f7824 */ /* 0x000fe200078e025c */
[----:B------:R-:W-:Y:S01]  /*72f0*/  LOP3.LUT R101, R101, 0x1, RZ, 0x3c, !PT ;  /* 0x0000000165657812 */ /* 0x000fe200078e3cff */
[----:B------:R-:W-:Y:S01]  /*7300*/  IMAD.MOV.U32 R19, RZ, RZ, R107 ;  /* 0x000000ffff137224 */ /* 0x000fe200078e006b */
[----:B------:R-:W-:Y:S02]  /*7310*/  SEL R3, RZ, 0x1, P0 ;  /* 0x00000001ff037807 */ /* 0x000fe40000000000 */
[----:B------:R-:W-:Y:S02]  /*7320*/  SEL R44, R110, RZ, P0 ;  /* 0x000000ff6e2c7207 */ /* 0x000fe40000000000 */
[----:B------:R-:W-:Y:S03]  /*7330*/  LOP3.LUT R102, R102, R3, RZ, 0x3c, !PT ;  /* 0x0000000366667212 */ /* 0x000fe600078e3cff */
[----:B------:R-:W-:Y:S05]  /*7340*/  @P1 BRA `(.L_x_110) ;  /* 0xffffffe4005c1947 */ /* 0x000fea000383ffff */
[----:B------:R-:W-:Y:S05]  /*7350*/  EXIT ;  /* 0x000000000000794d */ /* 0x000fea0003800000 */
.L_x_20:
[----:B------:R-:W-:Y:S07]  /*7360*/  MOV R2, UR9 ;  /* 0x0000000900027c02 */ /* 0x000fee0008000f00 */
.L_x_111:
[----:B-1----:R1:W2:Y:S02]  /*7370*/  SYNCS.PHASECHK.TRANS64.TRYWAIT P2, [R2+URZ+0xd8], R5 ;  /* 0x0000d805020075a7 */ /* 0x0022a400080411ff */
[----:B--2---:R-:W-:Y:S05]  /*7380*/  @!P2 NANOSLEEP.SYNCS 0x989680 ;  /* 0x009896800000a95d */ /* 0x004fea0003900000 */
[----:B------:R-:W2:Y:S02]  /*7390*/  @!P2 SYNCS.PHASECHK.TRANS64 P2, [R2+URZ+0xd8], R5 ;  /* 0x0000d8050200a5a7 */ /* 0x000ea400080410ff */
[----:B--2---:R-:W-:Y:S05]  /*73a0*/  @!P2 BRA `(.L_x_111) ;  /* 0xfffffffc00f0a947 */ /* 0x004fea000383ffff */
[----:B------:R-:W-:Y:S05]  /*73b0*/  BRA `(.L_x_19) ;  /* 0xffffffa400b07947 */ /* 0x000fea000383ffff */
.L_x_26:
[----:B------:R-:W-:Y:S07]  /*73c0*/  MOV R2, UR17 ;  /* 0x0000001100027c02 */ /* 0x000fee0008000f00 */
.L_x_112:
[----:B-1----:R1:W2:Y:S02]  /*73d0*/  SYNCS.PHASECHK.TRANS64.TRYWAIT P1, [R2+URZ+0xd8], R5 ;  /* 0x0000d805020075a7 */ /* 0x0022a400080211ff */
[----:B--2---:R-:W-:Y:S05]  /*73e0*/  @!P1 NANOSLEEP.SYNCS 0x989680 ;  /* 0x009896800000995d */ /* 0x004fea0003900000 */
[----:B------:R-:W2:Y:S02]  /*73f0*/  @!P1 SYNCS.PHASECHK.TRANS64 P1, [R2+URZ+0xd8], R5 ;  /* 0x0000d805020095a7 */ /* 0x000ea400080210ff */
[----:B--2---:R-:W-:Y:S05]  /*7400*/  @!P1 BRA `(.L_x_112) ;  /* 0xfffffffc00f09947 */ /* 0x004fea000383ffff */
[----:B------:R-:W-:Y:S05]  /*7410*/  BRA `(.L_x_25) ;  /* 0xffffffac00147947 */ /* 0x000fea000383ffff */
.L_x_30:
[----:B-1----:R-:W-:-:S07]  /*7420*/  MOV R2, UR22 ;  /* 0x0000001600027c02 */ /* 0x002fce0008000f00 */
.L_x_113:
[----:B-1----:R1:W4:Y:S02]  /*7430*/  SYNCS.PHASECHK.TRANS64.TRYWAIT P1, [R2+URZ+0x1d0], R3 ;  /* 0x0001d003020075a7 */ /* 0x00232400080211ff */
[----:B----4-:R-:W-:Y:S05]  /*7440*/  @!P1 NANOSLEEP.SYNCS 0x989680 ;  /* 0x009896800000995d */ /* 0x010fea0003900000 */
[----:B------:R-:W4:Y:S02]  /*7450*/  @!P1 SYNCS.PHASECHK.TRANS64 P1, [R2+URZ+0x1d0], R3 ;  /* 0x0001d003020095a7 */ /* 0x000f2400080210ff */
[----:B----4-:R-:W-:Y:S05]  /*7460*/  @!P1 BRA `(.L_x_113) ;  /* 0xfffffffc00f09947 */ /* 0x010fea000383ffff */
[----:B------:R-:W-:Y:S05]  /*7470*/  BRA `(.L_x_114) ;  /* 0xffffffac00d47947 */ /* 0x000fea000383ffff */
.L_x_34:
[----:B------:R-:W-:-:S07]  /*7480*/  MOV R0, UR4 ;  /* 0x0000000400007c02 */ /* 0x000fce0008000f00 */
.L_x_115:
[----:B-1----:R1:W4:Y:S02]  /*7490*/  SYNCS.PHASECHK.TRANS64.TRYWAIT P0, [R0+URZ], R3 ;  /* 0x00000003000075a7 */ /* 0x00232400080011ff */
[----:B----4-:R-:W-:Y:S05]  /*74a0*/  @!P0 NANOSLEEP.SYNCS 0x989680 ;  /* 0x009896800000895d */ /* 0x010fea0003900000 */
[----:B------:R-:W4:Y:S02]  /*74b0*/  @!P0 SYNCS.PHASECHK.TRANS64 P0, [R0+URZ], R3 ;  /* 0x00000003000085a7 */ /* 0x000f2400080010ff */
[----:B----4-:R-:W-:Y:S05]  /*74c0*/  @!P0 BRA `(.L_x_115) ;  /* 0xfffffffc00f08947 */ /* 0x010fea000383ffff */
[----:B------:R-:W-:Y:S05]  /*74d0*/  BRA `(.L_x_116) ;  /* 0xffffffb4002c7947 */ /* 0x000fea000383ffff */
.L_x_35:
[----:B------:R-:W-:-:S07]  /*74e0*/  MOV R0, UR4 ;  /* 0x0000000400007c02 */ /* 0x000fce0008000f00 */
.L_x_117:
[----:B-1----:R1:W4:Y:S02]  /*74f0*/  SYNCS.PHASECHK.TRANS64.TRYWAIT P0, [R0+URZ], R3 ;  /* 0x00000003000075a7 */ /* 0x00232400080011ff */
[----:B----4-:R-:W-:Y:S05]  /*7500*/  @!P0 NANOSLEEP.SYNCS 0x989680 ;  /* 0x009896800000895d */ /* 0x010fea0003900000 */
[----:B------:R-:W4:Y:S02]  /*7510*/  @!P0 SYNCS.PHASECHK.TRANS64 P0, [R0+URZ], R3 ;  /* 0x00000003000085a7 */ /* 0x000f2400080010ff */
[----:B----4-:R-:W-:Y:S05]  /*7520*/  @!P0 BRA `(.L_x_117) ;  /* 0xfffffffc00f08947 */ /* 0x010fea000383ffff */
[----:B------:R-:W-:Y:S05]  /*7530*/  BRA `(.L_x_118) ;  /* 0xffffffb4003c7947 */ /* 0x000fea000383ffff */
.L_x_36:
[----:B------:R-:W-:-:S07]  /*7540*/  MOV R0, UR4 ;  /* 0x0000000400007c02 */ /* 0x000fce0008000f00 */
.L_x_119:
[----:B-1----:R1:W4:Y:S02]  /*7550*/  SYNCS.PHASECHK.TRANS64.TRYWAIT P0, [R0+URZ], R3 ;  /* 0x00000003000075a7 */ /* 0x00232400080011ff */
[----:B----4-:R-:W-:Y:S05]  /*7560*/  @!P0 NANOSLEEP.SYNCS 0x989680 ;  /* 0x009896800000895d */ /* 0x010fea0003900000 */
[----:B------:R-:W4:Y:S02]  /*7570*/  @!P0 SYNCS.PHASECHK.TRANS64 P0, [R0+URZ], R3 ;  /* 0x00000003000085a7 */ /* 0x000f2400080010ff */
[----:B----4-:R-:W-:Y:S05]  /*7580*/  @!P0 BRA `(.L_x_119) ;  /* 0xfffffffc00f08947 */ /* 0x010fea000383ffff */
[----:B------:R-:W-:Y:S05]  /*7590*/  BRA `(.L_x_120) ;  /* 0xffffffb4004c7947 */ /* 0x000fea000383ffff */
.L_x_37:
[----:B------:R-:W-:-:S07]  /*75a0*/  MOV R0, UR4 ;  /* 0x0000000400007c02 */ /* 0x000fce0008000f00 */
.L_x_121:
[----:B-1----:R1:W4:Y:S02]  /*75b0*/  SYNCS.PHASECHK.TRANS64.TRYWAIT P0, [R0+URZ], R3 ;  /* 0x00000003000075a7 */ /* 0x00232400080011ff */
[----:B----4-:R-:W-:Y:S05]  /*75c0*/  @!P0 NANOSLEEP.SYNCS 0x989680 ;  /* 0x009896800000895d */ /* 0x010fea0003900000 */
[----:B------:R-:W4:Y:S02]  /*75d0*/  @!P0 SYNCS.PHASECHK.TRANS64 P0, [R0+URZ], R3 ;  /* 0x00000003000085a7 */ /* 0x000f2400080010ff */
[----:B----4-:R-:W-:Y:S05]  /*75e0*/  @!P0 BRA `(.L_x_121) ;  /* 0xfffffffc00f08947 */ /* 0x010fea000383ffff */
[----:B------:R-:W-:Y:S05]  /*75f0*/  BRA `(.L_x_122) ;  /* 0xffffffb4005c7947 */ /* 0x000fea000383ffff */
.L_x_38:
[----:B------:R-:W-:-:S07]  /*7600*/  MOV R0, UR4 ;  /* 0x0000000400007c02 */ /* 0x000fce0008000f00 */
.L_x_123:
[----:B-1----:R1:W4:Y:S02]  /*7610*/  SYNCS.PHASECHK.TRANS64.TRYWAIT P0, [R0+URZ], R3 ;  /* 0x00000003000075a7 */ /* 0x00232400080011ff */
[----:B----4-:R-:W-:Y:S05]  /*7620*/  @!P0 NANOSLEEP.SYNCS 0x989680 ;  /* 0x009896800000895d */ /* 0x010fea0003900000 */
[----:B------:R-:W4:Y:S02]  /*7630*/  @!P0 SYNCS.PHASECHK.TRANS64 P0, [R0+URZ], R3 ;  /* 0x00000003000085a7 */ /* 0x000f2400080010ff */
[----:B----4-:R-:W-:Y:S05]  /*7640*/  @!P0 BRA `(.L_x_123) ;  /* 0xfffffffc00f08947 */ /* 0x010fea000383ffff */
[----:B------:R-:W-:Y:S05]  /*7650*/  BRA `(.L_x_124) ;  /* 0xffffffb4006c7947 */ /* 0x000fea000383ffff */
.L_x_39:
[----:B------:R-:W-:-:S07]  /*7660*/  MOV R0, UR4 ;  /* 0x0000000400007c02 */ /* 0x000fce0008000f00 */
.L_x_125:
[----:B-1----:R1:W4:Y:S02]  /*7670*/  SYNCS.PHASECHK.TRANS64.TRYWAIT P0, [R0+URZ], R3 ;  /* 0x00000003000075a7 */ /* 0x00232400080011ff */
[----:B----4-:R-:W-:Y:S05]  /*7680*/  @!P0 NANOSLEEP.SYNCS 0x989680 ;  /* 0x009896800000895d */ /* 0x010fea0003900000 */
[----:B------:R-:W4:Y:S02]  /*7690*/  @!P0 SYNCS.PHASECHK.TRANS64 P0, [R0+URZ], R3 ;  /* 0x00000003000085a7 */ /* 0x000f2400080010ff */
[----:B----4-:R-:W-:Y:S05]  /*76a0*/  @!P0 BRA `(.L_x_125) ;  /* 0xfffffffc00f08947 */ /* 0x010fea000383ffff */
[----:B------:R-:W-:Y:S05]  /*76b0*/  BRA `(.L_x_126) ;  /* 0xffffffb4007c7947 */ /* 0x000fea000383ffff */
.L_x_40:
[----:B------:R-:W-:-:S07]  /*76c0*/  MOV R0, UR4 ;  /* 0x0000000400007c02 */ /* 0x000fce0008000f00 */
.L_x_127:
[----:B-1----:R1:W4:Y:S02]  /*76d0*/  SYNCS.PHASECHK.TRANS64.TRYWAIT P0, [R0+URZ], R3 ;  /* 0x00000003000075a7 */ /* 0x00232400080011ff */
[----:B----4-:R-:W-:Y:S05]  /*76e0*/  @!P0 NANOSLEEP.SYNCS 0x989680 ;  /* 0x009896800000895d */ /* 0x010fea0003900000 */
[----:B------:R-:W4:Y:S02]  /*76f0*/  @!P0 SYNCS.PHASECHK.TRANS64 P0, [R0+URZ], R3 ;  /* 0x00000003000085a7 */ /* 0x000f2400080010ff */
[----:B----4-:R-:W-:Y:S05]  /*7700*/  @!P0 BRA `(.L_x_127) ;  /* 0xfffffffc00f08947 */ /* 0x010fea000383ffff */
[----:B------:R-:W-:Y:S05]  /*7710*/  BRA `(.L_x_128) ;  /* 0xffffffb4008c7947 */ /* 0x000fea000383ffff */
.L_x_41:
[----:B------:R-:W-:-:S07]  /*7720*/  MOV R0, UR4 ;  /* 0x0000000400007c02 */ /* 0x000fce0008000f00 */
.L_x_129:
[----:B-1----:R1:W4:Y:S02]  /*7730*/  SYNCS.PHASECHK.TRANS64.TRYWAIT P0, [R0+URZ], R3 ;  /* 0x00000003000075a7 */ /* 0x00232400080011ff */
[----:B----4-:R-:W-:Y:S05]  /*7740*/  @!P0 NANOSLEEP.SYNCS 0x989680 ;  /* 0x009896800000895d */ /* 0x010fea0003900000 */
[----:B------:R-:W4:Y:S02]  /*7750*/  @!P0 SYNCS.PHASECHK.TRANS64 P0, [R0+URZ], R3 ;  /* 0x00000003000085a7 */ /* 0x000f2400080010ff */
[----:B----4-:R-:W-:Y:S05]  /*7760*/  @!P0 BRA `(.L_x_129) ;  /* 0xfffffffc00f08947 */ /* 0x010fea000383ffff */
[----:B------:R-:W-:Y:S05]  /*7770*/  BRA `(.L_x_130) ;  /* 0xffffffb4009c7947 */ /* 0x000fea000383ffff */
.L_x_42:
[----:B------:R-:W-:-:S07]  /*7780*/  MOV R0, UR4 ;  /* 0x0000000400007c02 */ /* 0x000fce0008000f00 */
.L_x_131:
[----:B-1----:R1:W4:Y:S02]  /*7790*/  SYNCS.PHASECHK.TRANS64.TRYWAIT P0, [R0+URZ], R3 ;  /* 0x00000003000075a7 */ /* 0x00232400080011ff */
[----:B----4-:R-:W-:Y:S05]  /*77a0*/  @!P0 NANOSLEEP.SYNCS 0x989680 ;  /* 0x009896800000895d */ /* 0x010fea0003900000 */
[----:B------:R-:W4:Y:S02]  /*77b0*/  @!P0 SYNCS.PHASECHK.TRANS64 P0, [R0+URZ], R3 ;  /* 0x00000003000085a7 */ /* 0x000f2400080010ff */
[----:B----4-:R-:W-:Y:S05]  /*77c0*/  @!P0 BRA `(.L_x_131) ;  /* 0xfffffffc00f08947 */ /* 0x010fea000383ffff */
[----:B------:R-:W-:Y:S05]  /*77d0*/  BRA `(.L_x_132) ;  /* 0xffffffb400ac7947 */ /* 0x000fea000383ffff */
.L_x_43:
[----:B------:R-:W-:-:S07]  /*77e0*/  MOV R0, UR4 ;  /* 0x0000000400007c02 */ /* 0x000fce0008000f00 */
.L_x_133:
[----:B-1----:R1:W4:Y:S02]  /*77f0*/  SYNCS.PHASECHK.TRANS64.TRYWAIT P0, [R0+URZ], R3 ;  /* 0x00000003000075a7 */ /* 0x00232400080011ff */
[----:B----4-:R-:W-:Y:S05]  /*7800*/  @!P0 NANOSLEEP.SYNCS 0x989680 ;  /* 0x009896800000895d */ /* 0x010fea0003900000 */
[----:B------:R-:W4:Y:S02]  /*7810*/  @!P0 SYNCS.PHASECHK.TRANS64 P0, [R0+URZ], R3 ;  /* 0x00000003000085a7 */ /* 0x000f2400080010ff */
[----:B----4-:R-:W-:Y:S05]  /*7820*/  @!P0 BRA `(.L_x_133) ;  /* 0xfffffffc00f08947 */ /* 0x010fea000383ffff */
[----:B------:R-:W-:Y:S05]  /*7830*/  BRA `(.L_x_134) ;  /* 0xffffffb400bc7947 */ /* 0x000fea000383ffff */
.L_x_44:
[----:B------:R-:W-:-:S07]  /*7840*/  MOV R0, UR4 ;  /* 0x0000000400007c02 */ /* 0x000fce0008000f00 */
.L_x_135:
[----:B-1----:R1:W4:Y:S02]  /*7850*/  SYNCS.PHASECHK.TRANS64.TRYWAIT P0, [R0+URZ], R3 ;  /* 0x00000003000075a7 */ /* 0x00232400080011ff */
[----:B----4-:R-:W-:Y:S05]  /*7860*/  @!P0 NANOSLEEP.SYNCS 0x989680 ;  /* 0x009896800000895d */ /* 0x010fea0003900000 */
[----:B------:R-:W4:Y:S02]  /*7870*/  @!P0 SYNCS.PHASECHK.TRANS64 P0, [R0+URZ], R3 ;  /* 0x00000003000085a7 */ /* 0x000f2400080010ff */
[----:B----4-:R-:W-:Y:S05]  /*7880*/  @!P0 BRA `(.L_x_135) ;  /* 0xfffffffc00f08947 */ /* 0x010fea000383ffff */
[----:B------:R-:W-:Y:S05]  /*7890*/  BRA `(.L_x_136) ;  /* 0xffffffb400cc7947 */ /* 0x000fea000383ffff */
.L_x_45:
[----:B------:R-:W-:-:S07]  /*78a0*/  MOV R0, UR4 ;  /* 0x0000000400007c02 */ /* 0x000fce0008000f00 */
.L_x_137:
[----:B-1----:R1:W4:Y:S02]  /*78b0*/  SYNCS.PHASECHK.TRANS64.TRYWAIT P0, [R0+URZ], R3 ;  /* 0x00000003000075a7 */ /* 0x00232400080011ff */
[----:B----4-:R-:W-:Y:S05]  /*78c0*/  @!P0 NANOSLEEP.SYNCS 0x989680 ;  /* 0x009896800000895d */ /* 0x010fea0003900000 */
[----:B------:R-:W4:Y:S02]  /*78d0*/  @!P0 SYNCS.PHASECHK.TRANS64 P0, [R0+URZ], R3 ;  /* 0x00000003000085a7 */ /* 0x000f2400080010ff */
[----:B----4-:R-:W-:Y:S05]  /*78e0*/  @!P0 BRA `(.L_x_137) ;  /* 0xfffffffc00f08947 */ /* 0x010fea000383ffff */
[----:B------:R-:W-:Y:S05]  /*78f0*/  BRA `(.L_x_138) ;  /* 0xffffffb400dc7947 */ /* 0x000fea000383ffff */
.L_x_46:
[----:B------:R-:W-:-:S07]  /*7900*/  MOV R0, UR4 ;  /* 0x0000000400007c02 */ /* 0x000fce0008000f00 */
.L_x_139:
[----:B-1----:R1:W4:Y:S02]  /*7910*/  SYNCS.PHASECHK.TRANS64.TRYWAIT P0, [R0+URZ], R3 ;  /* 0x00000003000075a7 */ /* 0x00232400080011ff */
[----:B----4-:R-:W-:Y:S05]  /*7920*/  @!P0 NANOSLEEP.SYNCS 0x989680 ;  /* 0x009896800000895d */ /* 0x010fea0003900000 */
[----:B------:R-:W4:Y:S02]  /*7930*/  @!P0 SYNCS.PHASECHK.TRANS64 P0, [R0+URZ], R3 ;  /* 0x00000003000085a7 */ /* 0x000f2400080010ff */
[----:B----4-:R-:W-:Y:S05]  /*7940*/  @!P0 BRA `(.L_x_139) ;  /* 0xfffffffc00f08947 */ /* 0x010fea000383ffff */
[----:B------:R-:W-:Y:S05]  /*7950*/  BRA `(.L_x_140) ;  /* 0xffffffb400ec7947 */ /* 0x000fea000383ffff */
.L_x_47:
[----:B------:R-:W-:-:S07]  /*7960*/  MOV R0, UR4 ;  /* 0x0000000400007c02 */ /* 0x000fce0008000f00 */
.L_x_141:
[----:B-1----:R1:W4:Y:S02]  /*7970*/  SYNCS.PHASECHK.TRANS64.TRYWAIT P0, [R0+URZ], R3 ;  /* 0x00000003000075a7 */ /* 0x00232400080011ff */
[----:B----4-:R-:W-:Y:S05]  /*7980*/  @!P0 NANOSLEEP.SYNCS 0x989680 ;  /* 0x009896800000895d */ /* 0x010fea0003900000 */
[----:B------:R-:W4:Y:S02]  /*7990*/  @!P0 SYNCS.PHASECHK.TRANS64 P0, [R0+URZ], R3 ;  /* 0x00000003000085a7 */ /* 0x000f2400080010ff */
[----:B----4-:R-:W-:Y:S05]  /*79a0*/  @!P0 BRA `(.L_x_141) ;  /* 0xfffffffc00f08947 */ /* 0x010fea000383ffff */
[----:B------:R-:W-:Y:S05]  /*79b0*/  BRA `(.L_x_142) ;  /* 0xffffffb400fc7947 */ /* 0x000fea000383ffff */
.L_x_48:
[----:B------:R-:W-:-:S07]  /*79c0*/  MOV R0, UR4 ;  /* 0x0000000400007c02 */ /* 0x000fce0008000f00 */
.L_x_143:
[----:B-1----:R1:W4:Y:S02]  /*79d0*/  SYNCS.PHASECHK.TRANS64.TRYWAIT P0, [R0+URZ], R3 ;  /* 0x00000003000075a7 */ /* 0x00232400080011ff */
[----:B----4-:R-:W-:Y:S05]  /*79e0*/  @!P0 NANOSLEEP.SYNCS 0x989680 ;  /* 0x009896800000895d */ /* 0x010fea0003900000 */
[----:B------:R-:W4:Y:S02]  /*79f0*/  @!P0 SYNCS.PHASECHK.TRANS64 P0, [R0+URZ], R3 ;  /* 0x00000003000085a7 */ /* 0x000f2400080010ff */
[----:B----4-:R-:W-:Y:S05]  /*7a00*/  @!P0 BRA `(.L_x_143) ;  /* 0xfffffffc00f08947 */ /* 0x010fea000383ffff */
[----:B------:R-:W-:Y:S05]  /*7a10*/  BRA `(.L_x_144) ;  /* 0xffffffb8000c7947 */ /* 0x000fea000383ffff */
.L_x_49:
[----:B------:R-:W-:-:S07]  /*7a20*/  MOV R0, UR4 ;  /* 0x0000000400007c02 */ /* 0x000fce0008000f00 */
.L_x_145:
[----:B-1----:R1:W4:Y:S02]  /*7a30*/  SYNCS.PHASECHK.TRANS64.TRYWAIT P0, [R0+URZ], R3 ;  /* 0x00000003000075a7 */ /* 0x00232400080011ff */
[----:B----4-:R-:W-:Y:S05]  /*7a40*/  @!P0 NANOSLEEP.SYNCS 0x989680 ;  /* 0x009896800000895d */ /* 0x010fea0003900000 */
[----:B------:R-:W4:Y:S02]  /*7a50*/  @!P0 SYNCS.PHASECHK.TRANS64 P0, [R0+URZ], R3 ;  /* 0x00000003000085a7 */ /* 0x000f2400080010ff */
[----:B----4-:R-:W-:Y:S05]  /*7a60*/  @!P0 BRA `(.L_x_145) ;  /* 0xfffffffc00f08947 */ /* 0x010fea000383ffff */
[----:B------:R-:W-:Y:S05]  /*7a70*/  BRA `(.L_x_146) ;  /* 0xffffffb8001c7947 */ /* 0x000fea000383ffff */
.L_x_50:
[----:B------:R-:W-:-:S07]  /*7a80*/  MOV R0, UR4 ;  /* 0x0000000400007c02 */ /* 0x000fce0008000f00 */
.L_x_147:
[----:B-1----:R1:W4:Y:S02]  /*7a90*/  SYNCS.PHASECHK.TRANS64.TRYWAIT P0, [R0+URZ], R3 ;  /* 0x00000003000075a7 */ /* 0x00232400080011ff */
[----:B----4-:R-:W-:Y:S05]  /*7aa0*/  @!P0 NANOSLEEP.SYNCS 0x989680 ;  /* 0x009896800000895d */ /* 0x010fea0003900000 */
[----:B------:R-:W4:Y:S02]  /*7ab0*/  @!P0 SYNCS.PHASECHK.TRANS64 P0, [R0+URZ], R3 ;  /* 0x00000003000085a7 */ /* 0x000f2400080010ff */
[----:B----4-:R-:W-:Y:S05]  /*7ac0*/  @!P0 BRA `(.L_x_147) ;  /* 0xfffffffc00f08947 */ /* 0x010fea000383ffff */
[----:B------:R-:W-:Y:S05]  /*7ad0*/  BRA `(.L_x_148) ;  /* 0xffffffb8002c7947 */ /* 0x000fea000383ffff */
.L_x_51:
[----:B------:R-:W-:-:S07]  /*7ae0*/  MOV R0, UR4 ;  /* 0x0000000400007c02 */ /* 0x000fce0008000f00 */
.L_x_149:
[----:B-1----:R1:W4:Y:S02]  /*7af0*/  SYNCS.PHASECHK.TRANS64.TRYWAIT P0, [R0+URZ], R3 ;  /* 0x00000003000075a7 */ /* 0x00232400080011ff */
[----:B----4-:R-:W-:Y:S05]  /*7b00*/  @!P0 NANOSLEEP.SYNCS 0x989680 ;  /* 0x009896800000895d */ /* 0x010fea0003900000 */
[----:B------:R-:W4:Y:S02]  /*7b10*/  @!P0 SYNCS.PHASECHK.TRANS64 P0, [R0+URZ], R3 ;  /* 0x00000003000085a7 */ /* 0x000f2400080010ff */
[----:B----4-:R-:W-:Y:S05]  /*7b20*/  @!P0 BRA `(.L_x_149) ;  /* 0xfffffffc00f08947 */ /* 0x010fea000383ffff */
[----:B------:R-:W-:Y:S05]  /*7b30*/  BRA `(.L_x_150) ;  /* 0xffffffb8003c7947 */ /* 0x000fea000383ffff */
.L_x_52:
[----:B------:R-:W-:-:S07]  /*7b40*/  MOV R0, UR4 ;  /* 0x0000000400007c02 */ /* 0x000fce0008000f00 */
.L_x_151:
[----:B-1----:R1:W4:Y:S02]  /*7b50*/  SYNCS.PHASECHK.TRANS64.TRYWAIT P0, [R0+URZ], R3 ;  /* 0x00000003000075a7 */ /* 0x00232400080011ff */
[----:B----4-:R-:W-:Y:S05]  /*7b60*/  @!P0 NANOSLEEP.SYNCS 0x989680 ;  /* 0x009896800000895d */ /* 0x010fea0003900000 */
[----:B------:R-:W4:Y:S02]  /*7b70*/  @!P0 SYNCS.PHASECHK.TRANS64 P0, [R0+URZ], R3 ;  /* 0x00000003000085a7 */ /* 0x000f2400080010ff */
[----:B----4-:R-:W-:Y:S05]  /*7b80*/  @!P0 BRA `(.L_x_151) ;  /* 0xfffffffc00f08947 */ /* 0x010fea000383ffff */
[----:B------:R-:W-:Y:S05]  /*7b90*/  BRA `(.L_x_152) ;  /* 0xffffffb8004c7947 */ /* 0x000fea000383ffff */
.L_x_53:
[----:B------:R-:W-:-:S07]  /*7ba0*/  MOV R0, UR4 ;  /* 0x0000000400007c02 */ /* 0x000fce0008000f00 */
.L_x_153:
[----:B-1----:R1:W4:Y:S02]  /*7bb0*/  SYNCS.PHASECHK.TRANS64.TRYWAIT P0, [R0+URZ], R3 ;  /* 0x00000003000075a7 */ /* 0x00232400080011ff */
[----:B----4-:R-:W-:Y:S05]  /*7bc0*/  @!P0 NANOSLEEP.SYNCS 0x989680 ;  /* 0x009896800000895d */ /* 0x010fea0003900000 */
[----:B------:R-:W4:Y:S02]  /*7bd0*/  @!P0 SYNCS.PHASECHK.TRANS64 P0, [R0+URZ], R3 ;  /* 0x00000003000085a7 */ /* 0x000f2400080010ff */
[----:B----4-:R-:W-:Y:S05]  /*7be0*/  @!P0 BRA `(.L_x_153) ;  /* 0xfffffffc00f08947 */ /* 0x010fea000383ffff */
[----:B------:R-:W-:Y:S05]  /*7bf0*/  BRA `(.L_x_154) ;  /* 0xffffffb8005c7947 */ /* 0x000fea000383ffff */
.L_x_54:
[----:B------:R-:W-:-:S07]  /*7c00*/  MOV R0, UR4 ;  /* 0x0000000400007c02 */ /* 0x000fce0008000f00 */
.L_x_155:
[----:B-1----:R1:W4:Y:S02]  /*7c10*/  SYNCS.PHASECHK.TRANS64.TRYWAIT P0, [R0+URZ], R3 ;  /* 0x00000003000075a7 */ /* 0x00232400080011ff */
[----:B----4-:R-:W-:Y:S05]  /*7c20*/  @!P0 NANOSLEEP.SYNCS 0x989680 ;  /* 0x009896800000895d */ /* 0x010fea0003900000 */
[----:B------:R-:W4:Y:S02]  /*7c30*/  @!P0 SYNCS.PHASECHK.TRANS64 P0, [R0+URZ], R3 ;  /* 0x00000003000085a7 */ /* 0x000f2400080010ff */
[----:B----4-:R-:W-:Y:S05]  /*7c40*/  @!P0 BRA `(.L_x_155) ;  /* 0xfffffffc00f08947 */ /* 0x010fea000383ffff */
[----:B------:R-:W-:Y:S05]  /*7c50*/  BRA `(.L_x_156) ;  /* 0xffffffb8006c7947 */ /* 0x000fea000383ffff */
.L_x_55:
[----:B------:R-:W-:-:S07]  /*7c60*/  MOV R0, UR4 ;  /* 0x0000000400007c02 */ /* 0x000fce0008000f00 */
.L_x_157:
[----:B-1----:R1:W4:Y:S02]  /*7c70*/  SYNCS.PHASECHK.TRANS64.TRYWAIT P0, [R0+URZ], R3 ;  /* 0x00000003000075a7 */ /* 0x00232400080011ff */
[----:B----4-:R-:W-:Y:S05]  /*7c80*/  @!P0 NANOSLEEP.SYNCS 0x989680 ;  /* 0x009896800000895d */ /* 0x010fea0003900000 */
[----:B------:R-:W4:Y:S02]  /*7c90*/  @!P0 SYNCS.PHASECHK.TRANS64 P0, [R0+URZ], R3 ;  /* 0x00000003000085a7 */ /* 0x000f2400080010ff */
[----:B----4-:R-:W-:Y:S05]  /*7ca0*/  @!P0 BRA `(.L_x_157) ;  /* 0xfffffffc00f08947 */ /* 0x010fea000383ffff */
[----:B------:R-:W-:Y:S05]  /*7cb0*/  BRA `(.L_x_158) ;  /* 0xffffffb8007c7947 */ /* 0x000fea000383ffff */
.L_x_56:
[----:B------:R-:W-:-:S07]  /*7cc0*/  MOV R0, UR4 ;  /* 0x0000000400007c02 */ /* 0x000fce0008000f00 */
.L_x_159:
[----:B-1----:R1:W4:Y:S02]  /*7cd0*/  SYNCS.PHASECHK.TRANS64.TRYWAIT P0, [R0+URZ], R3 ;  /* 0x00000003000075a7 */ /* 0x00232400080011ff */
[----:B----4-:R-:W-:Y:S05]  /*7ce0*/  @!P0 NANOSLEEP.SYNCS 0x989680 ;  /* 0x009896800000895d */ /* 0x010fea0003900000 */
[----:B------:R-:W4:Y:S02]  /*7cf0*/  @!P0 SYNCS.PHASECHK.TRANS64 P0, [R0+URZ], R3 ;  /* 0x00000003000085a7 */ /* 0x000f2400080010ff */
[----:B----4-:R-:W-:Y:S05]  /*7d00*/  @!P0 BRA `(.L_x_159) ;  /* 0xfffffffc00f08947 */ /* 0x010fea000383ffff */
[----:B------:R-:W-:Y:S05]  /*7d10*/  BRA `(.L_x_160) ;  /* 0xffffffb8008c7947 */ /* 0x000fea000383ffff */
.L_x_57:
[----:B------:R-:W-:-:S07]  /*7d20*/  MOV R0, UR4 ;  /* 0x0000000400007c02 */ /* 0x000fce0008000f00 */
.L_x_161:
[----:B-1----:R1:W4:Y:S02]  /*7d30*/  SYNCS.PHASECHK.TRANS64.TRYWAIT P0, [R0+URZ], R3 ;  /* 0x00000003000075a7 */ /* 0x00232400080011ff */
[----:B----4-:R-:W-:Y:S05]  /*7d40*/  @!P0 NANOSLEEP.SYNCS 0x989680 ;  /* 0x009896800000895d */ /* 0x010fea0003900000 */
[----:B------:R-:W4:Y:S02]  /*7d50*/  @!P0 SYNCS.PHASECHK.TRANS64 P0, [R0+URZ], R3 ;  /* 0x00000003000085a7 */ /* 0x000f2400080010ff */
[----:B----4-:R-:W-:Y:S05]  /*7d60*/  @!P0 BRA `(.L_x_161) ;  /* 0xfffffffc00f08947 */ /* 0x010fea000383ffff */
[----:B------:R-:W-:Y:S05]  /*7d70*/  BRA `(.L_x_162) ;  /* 0xffffffb8009c7947 */ /* 0x000fea000383ffff */
.L_x_58:
[----:B------:R-:W-:-:S07]  /*7d80*/  MOV R0, UR4 ;  /* 0x0000000400007c02 */ /* 0x000fce0008000f00 */
.L_x_163:
[----:B-1----:R1:W4:Y:S02]  /*7d90*/  SYNCS.PHASECHK.TRANS64.TRYWAIT P0, [R0+URZ], R3 ;  /* 0x00000003000075a7 */ /* 0x00232400080011ff */
[----:B----4-:R-:W-:Y:S05]  /*7da0*/  @!P0 NANOSLEEP.SYNCS 0x989680 ;  /* 0x009896800000895d */ /* 0x010fea0003900000 */
[----:B------:R-:W4:Y:S02]  /*7db0*/  @!P0 SYNCS.PHASECHK.TRANS64 P0, [R0+URZ], R3 ;  /* 0x00000003000085a7 */ /* 0x000f2400080010ff */
[----:B----4-:R-:W-:Y:S05]  /*7dc0*/  @!P0 BRA `(.L_x_163) ;  /* 0xfffffffc00f08947 */ /* 0x010fea000383ffff */
[----:B------:R-:W-:Y:S05]  /*7dd0*/  BRA `(.L_x_164) ;  /* 0xffffffb800ac7947 */ /* 0x000fea000383ffff */
.L_x_59:
[----:B------:R-:W-:-:S07]  /*7de0*/  MOV R0, UR4 ;  /* 0x0000000400007c02 */ /* 0x000fce0008000f00 */
.L_x_165:
[----:B-1----:R1:W4:Y:S02]  /*7df0*/  SYNCS.PHASECHK.TRANS64.TRYWAIT P0, [R0+URZ], R3 ;  /* 0x00000003000075a7 */ /* 0x00232400080011ff */
[----:B----4-:R-:W-:Y:S05]  /*7e00*/  @!P0 NANOSLEEP.SYNCS 0x989680 ;  /* 0x009896800000895d */ /* 0x010fea0003900000 */
[----:B------:R-:W4:Y:S02]  /*7e10*/  @!P0 SYNCS.PHASECHK.TRANS64 P0, [R0+URZ], R3 ;  /* 0x00000003000085a7 */ /* 0x000f2400080010ff */
[----:B----4-:R-:W-:Y:S05]  /*7e20*/  @!P0 BRA `(.L_x_165) ;  /* 0xfffffffc00f08947 */ /* 0x010fea000383ffff */
[----:B------:R-:W-:Y:S05]  /*7e30*/  BRA `(.L_x_166) ;  /* 0xffffffb800bc7947 */ /* 0x000fea000383ffff */
.L_x_62:
[----:B------:R-:W-:-:S07]  /*7e40*/  MOV R4, UR48 ;  /* 0x0000003000047c02 */ /* 0x000fce0008000f00 */
.L_x_167:
[----:B-1----:R1:W2:Y:S02]  /*7e50*/  SYNCS.PHASECHK.TRANS64.TRYWAIT P1, [R4+URZ+0x1d8], R7 ;  /* 0x0001d807040075a7 */ /* 0x0022a400080211ff */
[----:B--2---:R-:W-:Y:S05]  /*7e60*/  @!P1 NANOSLEEP.SYNCS 0x989680 ;  /* 0x009896800000995d */ /* 0x004fea0003900000 */
[----:B------:R-:W2:Y:S02]  /*7e70*/  @!P1 SYNCS.PHASECHK.TRANS64 P1, [R4+URZ+0x1d8], R7 ;  /* 0x0001d807040095a7 */ /* 0x000ea400080210ff */
[----:B--2---:R-:W-:Y:S05]  /*7e80*/  @!P1 BRA `(.L_x_167) ;  /* 0xfffffffc00f09947 */ /* 0x004fea000383ffff */
[----:B------:R-:W-:Y:S05]  /*7e90*/  BRA `(.L_x_168) ;  /* 0xffffffbc00247947 */ /* 0x000fea000383ffff */
.L_x_63:
[----:B-1----:R-:W-:-:S07]  /*7ea0*/  MOV R4, UR48 ;  /* 0x0000003000047c02 */ /* 0x002fce0008000f00 */
.L_x_169:
[----:B-1----:R1:W2:Y:S02]  /*7eb0*/  SYNCS.PHASECHK.TRANS64.TRYWAIT P1, [R4+URZ+0x1d0], R5 ;  /* 0x0001d005040075a7 */ /* 0x0022a400080211ff */
[----:B--2---:R-:W-:Y:S05]  /*7ec0*/  @!P1 NANOSLEEP.SYNCS 0x989680 ;  /* 0x009896800000995d */ /* 0x004fea0003900000 */
[----:B------:R-:W2:Y:S02]  /*7ed0*/  @!P1 SYNCS.PHASECHK.TRANS64 P1, [R4+URZ+0x1d0], R5 ;  /* 0x0001d005040095a7 */ /* 0x000ea400080210ff */
[----:B--2---:R-:W-:Y:S05]  /*7ee0*/  @!P1 BRA `(.L_x_169) ;  /* 0xfffffffc00f09947 */ /* 0x004fea000383ffff */
[----:B------:R-:W-:Y:S05]  /*7ef0*/  BRA `(.L_x_170) ;  /* 0xffffffbc002c7947 */ /* 0x000fea000383ffff */
.L_x_71:
[----:B------:R-:W-:-:S07]  /*7f00*/  MOV R0, UR6 ;  /* 0x0000000600007c02 */ /* 0x000fce0008000f00 */
.L_x_171:
[----:B-1----:R1:W2:Y:S02]  /*7f10*/  SYNCS.PHASECHK.TRANS64.TRYWAIT P0, [R0+URZ+0x1d0], R5 ;  /* 0x0001d005000075a7 */ /* 0x0022a400080011ff */
[----:B--2---:R-:W-:Y:S05]  /*7f20*/  @!P0 NANOSLEEP.SYNCS 0x989680 ;  /* 0x009896800000895d */ /* 0x004fea0003900000 */
[----:B------:R-:W2:Y:S02]  /*7f30*/  @!P0 SYNCS.PHASECHK.TRANS64 P0, [R0+URZ+0x1d0], R5 ;  /* 0x0001d005000085a7 */ /* 0x000ea400080010ff */
[----:B--2---:R-:W-:Y:S05]  /*7f40*/  @!P0 BRA `(.L_x_171) ;  /* 0xfffffffc00f08947 */ /* 0x004fea000383ffff */
[----:B------:R-:W-:Y:S05]  /*7f50*/  BRA `(.L_x_172) ;  /* 0xffffffc0009c7947 */ /* 0x000fea000383ffff */
.L_x_72:
[----:B------:R-:W-:-:S07]  /*7f60*/  MOV R5, UR8 ;  /* 0x0000000800057c02 */ /* 0x000fce0008000f00 */
.L_x_173:
[----:B-1----:R1:W2:Y:S02]  /*7f70*/  SYNCS.PHASECHK.TRANS64.TRYWAIT P0, [R5+URZ+0x1f0], R0 ;  /* 0x0001f000050075a7 */ /* 0x0022a400080011ff */
[----:B--2---:R-:W-:Y:S05]  /*7f80*/  @!P0 NANOSLEEP.SYNCS 0x989680 ;  /* 0x009896800000895d */ /* 0x004fea0003900000 */
[----:B------:R-:W2:Y:S02]  /*7f90*/  @!P0 SYNCS.PHASECHK.TRANS64 P0, [R5+URZ+0x1f0], R0 ;  /* 0x0001f000050085a7 */ /* 0x000ea400080010ff */
[----:B--2---:R-:W-:Y:S05]  /*7fa0*/  @!P0 BRA `(.L_x_173) ;  /* 0xfffffffc00f08947 */ /* 0x004fea000383ffff */
[----:B------:R-:W-:Y:S05]  /*7fb0*/  BRA `(.L_x_174) ;  /* 0xffffffc000b87947 */ /* 0x000fea000383ffff */
.L_x_75:
[----:B-1----:R-:W-:Y:S07]  /*7fc0*/  MOV R0, UR7 ;  /* 0x0000000700007c02 */ /* 0x002fee0008000f00 */
.L_x_175:
[----:B-1----:R1:W2:Y:S02]  /*7fd0*/  SYNCS.PHASECHK.TRANS64.TRYWAIT P0, [R0+URZ], R5 ;  /* 0x00000005000075a7 */ /* 0x0022a400080011ff */
[----:B--2---:R-:W-:Y:S05]  /*7fe0*/  @!P0 NANOSLEEP.SYNCS 0x989680 ;  /* 0x009896800000895d */ /* 0x004fea0003900000 */
[----:B------:R-:W2:Y:S02]  /*7ff0*/  @!P0 SYNCS.PHASECHK.TRANS64 P0, [R0+URZ], R5 ;  /* 0x00000005000085a7 */ /* 0x000ea400080010ff */
[----:B--2---:R-:W-:Y:S05]  /*8000*/  @!P0 BRA `(.L_x_175) ;  /* 0xfffffffc00f08947 */ /* 0x004fea000383ffff */
[----:B------:R-:W-:Y:S05]  /*8010*/  BRA `(.L_x_74) ;  /* 0xffffffc000dc7947 */ /* 0x000fea000383ffff */
.L_x_78:
[----:B------:R-:W-:-:S07]  /*8020*/  MOV R0, UR5 ;  /* 0x0000000500007c02 */ /* 0x000fce0008000f00 */
.L_x_176:
[----:B-1----:R1:W4:Y:S02]  /*8030*/  SYNCS.PHASECHK.TRANS64.TRYWAIT P0, [R0+URZ], R3 ;  /* 0x00000003000075a7 */ /* 0x00232400080011ff */
[----:B----4-:R-:W-:Y:S05]  /*8040*/  @!P0 NANOSLEEP.SYNCS 0x989680 ;  /* 0x009896800000895d */ /* 0x010fea0003900000 */
[----:B------:R-:W4:Y:S02]  /*8050*/  @!P0 SYNCS.PHASECHK.TRANS64 P0, [R0+URZ], R3 ;  /* 0x00000003000085a7 */ /* 0x000f2400080010ff */
[----:B----4-:R-:W-:Y:S05]  /*8060*/  @!P0 BRA `(.L_x_176) ;  /* 0xfffffffc00f08947 */ /* 0x010fea000383ffff */
[----:B------:R-:W-:Y:S05]  /*8070*/  BRA `(.L_x_177) ;  /* 0xffffffc400a47947 */ /* 0x000fea000383ffff */
.L_x_79:
[----:B------:R-:W-:-:S07]  /*8080*/  MOV R0, UR7 ;  /* 0x0000000700007c02 */ /* 0x000fce0008000f00 */
.L_x_178:
[----:B-1----:R1:W4:Y:S02]  /*8090*/  SYNCS.PHASECHK.TRANS64.TRYWAIT P0, [R0+URZ], R3 ;  /* 0x00000003000075a7 */ /* 0x00232400080011ff */
[----:B----4-:R-:W-:Y:S05]  /*80a0*/  @!P0 NANOSLEEP.SYNCS 0x989680 ;  /* 0x009896800000895d */ /* 0x010fea0003900000 */
[----:B------:R-:W4:Y:S02]  /*80b0*/  @!P0 SYNCS.PHASECHK.TRANS64 P0, [R0+URZ], R3 ;  /* 0x00000003000085a7 */ /* 0x000f2400080010ff */
[----:B----4-:R-:W-:Y:S05]  /*80c0*/  @!P0 BRA `(.L_x_178) ;  /* 0xfffffffc00f08947 */ /* 0x010fea000383ffff */
[----:B------:R-:W-:Y:S05]  /*80d0*/  BRA `(.L_x_179) ;  /* 0xffffffc400b07947 */ /* 0x000fea000383ffff */
.L_x_84:
[----:B------:R-:W-:Y:S07]  /*80e0*/  MOV R0, UR14 ;  /* 0x0000000e00007c02 */ /* 0x000fee0008000f00 */
.L_x_180:
[----:B---3--:R3:W4:Y:S02]  /*80f0*/  SYNCS.PHASECHK.TRANS64.TRYWAIT P0, [R0+URZ+0x1d0], R3 ;  /* 0x0001d003000075a7 */ /* 0x00872400080011ff */
[----:B----4-:R-:W-:Y:S05]  /*8100*/  @!P0 NANOSLEEP.SYNCS 0x989680 ;  /* 0x009896800000895d */ /* 0x010fea0003900000 */
[----:B------:R-:W4:Y:S02]  /*8110*/  @!P0 SYNCS.PHASECHK.TRANS64 P0, [R0+URZ+0x1d0], R3 ;  /* 0x0001d003000085a7 */ /* 0x000f2400080010ff */
[----:B----4-:R-:W-:Y:S05]  /*8120*/  @!P0 BRA `(.L_x_180) ;  /* 0xfffffffc00f08947 */ /* 0x010fea000383ffff */
[----:B------:R-:W-:Y:S05]  /*8130*/  BRA `(.L_x_181) ;  /* 0xffffffc800a87947 */ /* 0x000fea000383ffff */
.L_x_87:
[----:B------:R-:W-:Y:S07]  /*8140*/  MOV R0, UR14 ;  /* 0x0000000e00007c02 */ /* 0x000fee0008000f00 */
.L_x_182:
[----:B-1----:R1:W3:Y:S02]  /*8150*/  SYNCS.PHASECHK.TRANS64.TRYWAIT P0, [R0+URZ+0x1c8], R3 ;  /* 0x0001c803000075a7 */ /* 0x0022e400080011ff */
[----:B---3--:R-:W-:Y:S05]  /*8160*/  @!P0 NANOSLEEP.SYNCS 0x989680 ;  /* 0x009896800000895d */ /* 0x008fea0003900000 */
[----:B------:R-:W3:Y:S02]  /*8170*/  @!P0 SYNCS.PHASECHK.TRANS64 P0, [R0+URZ+0x1c8], R3 ;  /* 0x0001c803000085a7 */ /* 0x000ee400080010ff */
[----:B---3--:R-:W-:Y:S05]  /*8180*/  @!P0 BRA `(.L_x_182) ;  /* 0xfffffffc00f08947 */ /* 0x008fea000383ffff */
[----:B------:R-:W-:Y:S05]  /*8190*/  BRA `(.L_x_86) ;  /* 0xffffffcc00947947 */ /* 0x000fea000383ffff */
.L_x_90:
[----:B------:R-:W-:Y:S07]  /*81a0*/  MOV R0, UR14 ;  /* 0x0000000e00007c02 */ /* 0x000fee0008000f00 */
.L_x_183:
[----:B-1----:R1:W2:Y:S02]  /*81b0*/  SYNCS.PHASECHK.TRANS64.TRYWAIT P2, [R0+URZ+0x1b8], R29 ;  /* 0x0001b81d000075a7 */ /* 0x0022a400080411ff */
[----:B--2---:R-:W-:Y:S05]  /*81c0*/  @!P2 NANOSLEEP.SYNCS 0x989680 ;  /* 0x009896800000a95d */ /* 0x004fea0003900000 */
[----:B------:R-:W2:Y:S02]  /*81d0*/  @!P2 SYNCS.PHASECHK.TRANS64 P2, [R0+URZ+0x1b8], R29 ;  /* 0x0001b81d0000a5a7 */ /* 0x000ea400080410ff */
[----:B--2---:R-:W-:Y:S05]  /*81e0*/  @!P2 BRA `(.L_x_183) ;  /* 0xfffffffc00f0a947 */ /* 0x004fea000383ffff */
[----:B------:R-:W-:Y:S05]  /*81f0*/  BRA `(.L_x_184) ;  /* 0xffffffd0001c7947 */ /* 0x000fea000383ffff */
.L_x_93:
[----:B------:R-:W-:Y:S07]  /*8200*/  MOV R0, UR47 ;  /* 0x0000002f00007c02 */ /* 0x000fee0008000f00 */
.L_x_185:
[----:B-1----:R1:W2:Y:S02]  /*8210*/  SYNCS.PHASECHK.TRANS64.TRYWAIT P0, [R0+URZ+0x1d0], R3 ;  /* 0x0001d003000075a7 */ /* 0x0022a400080011ff */
[----:B--2---:R-:W-:Y:S05]  /*8220*/  @!P0 NANOSLEEP.SYNCS 0x989680 ;  /* 0x009896800000895d */ /* 0x004fea0003900000 */
[----:B------:R-:W2:Y:S02]  /*8230*/  @!P0 SYNCS.PHASECHK.TRANS64 P0, [R0+URZ+0x1d0], R3 ;  /* 0x0001d003000085a7 */ /* 0x000ea400080010ff */
[----:B--2---:R-:W-:Y:S05]  /*8240*/  @!P0 BRA `(.L_x_185) ;  /* 0xfffffffc00f08947 */ /* 0x004fea000383ffff */
[----:B------:R-:W-:Y:S05]  /*8250*/  BRA `(.L_x_186) ;  /* 0xffffffd400a47947 */ /* 0x000fea000383ffff */
.L_x_104:
[----:B-1----:R-:W-:Y:S04]  /*8260*/  MOV R0, UR47 ;  /* 0x0000002f00007c02 */ /* 0x002fe80008000f00 */
[----:B------:R1:W2:Y:S03]  /*8270*/  SYNCS.PHASECHK.TRANS64.TRYWAIT P1, [R0+URZ+0x1b0], R5 ;  /* 0x0001b005000075a7 */ /* 0x0002a600080211ff */
[----:B--2---:R-:W-:Y:S05]  /*8280*/  @!P1 NANOSLEEP.SYNCS 0x989680 ;  /* 0x009896800000995d */ /* 0x004fea0003900000 */
[----:B------:R-:W2:Y:S02]  /*8290*/  @!P1 SYNCS.PHASECHK.TRANS64 P1, [R0+URZ+0x1b0], R5 ;  /* 0x0001b005000095a7 */ /* 0x000ea400080210ff */
[----:B--2---:R-:W-:Y:S05]  /*82a0*/  @!P1 BRA `(.L_x_104) ;  /* 0xfffffffc00ec9947 */ /* 0x004fea000383ffff */
[----:B------:R-:W-:Y:S05]  /*82b0*/  BRA `(.L_x_103) ;  /* 0xffffffe000847947 */ /* 0x000fea000383ffff */
.L_x_106:
[----:B------:R1:W1:Y:S02]  /*82c0*/  SYNCS.PHASECHK.TRANS64.TRYWAIT P1, [R88+URZ+0x1e0], R3 ;  /* 0x0001e003580075a7 */ /* 0x00026400080211ff */
[----:B-1----:R-:W-:Y:S05]  /*82d0*/  @!P1 NANOSLEEP.SYNCS 0x989680 ;  /* 0x009896800000995d */ /* 0x002fea0003900000 */
[----:B------:R-:W1:Y:S02]  /*82e0*/  @!P1 SYNCS.PHASECHK.TRANS64 P1, [R88+URZ+0x1e0], R3 ;  /* 0x0001e003580095a7 */ /* 0x000e6400080210ff */
[----:B-1----:R-:W-:Y:S05]  /*82f0*/  @!P1 BRA `(.L_x_106) ;  /* 0xfffffffc00f09947 */ /* 0x002fea000383ffff */
[----:B------:R-:W-:Y:S05]  /*8300*/  BRA `(.L_x_105) ;  /* 0xffffffe000c07947 */ /* 0x000fea000383ffff */
        .weak           $__internal_0_$__cuda_sm10x_tcgen05_guardrail_trap_col_being_dealloced_not_returned_by_alloc
        .type           $__internal_0_$__cuda_sm10x_tcgen05_guardrail_trap_col_being_dealloced_not_returned_by_alloc,@function
        .size           $__internal_0_$__cuda_sm10x_tcgen05_guardrail_trap_col_being_dealloced_not_returned_by_alloc,($__internal_1_$__cuda_sm10x_tcgen05_guardrail_trap_phase_invalid_during_alloc - $__internal_0_$__cuda_sm10x_tcgen05_guardrail_trap_col_being_dealloced_not_returned_by_alloc)
$__internal_0_$__cuda_sm10x_tcgen05_guardrail_trap_col_being_dealloced_not_returned_by_alloc:
[----:B------:R-:W-:Y:S05]  /*8310*/  BPT.TRAP 0x1 ;  /* 0x000000040000795c */ /* 0x000fea0000300000 */
[----:B------:R-:W-:-:S04]  /*8320*/  MOV R3, 0x0 ;  /* 0x0000000000037802 */ /* 0x000fc80000000f00 */
[----:B------:R-:W-:Y:S05]  /*8330*/  RET.REL.NODEC R2 `(_ZN7cutlass13device_kernelINS_4conv6kernel13ConvUniversalINS1_16ConvProblemShapeILNS1_8OperatorE1ELi2EEENS1_10collective14CollectiveConvINS1_47MainloopSm100TmaUmmaWarpSpecializedImplicitGemmILS5_1ELi27ELi2ELi1ELi2EN4cute5tupleIJNSA_1CILi1EEESD_SD_EEEEENSB_IJNSC_ILi64EEESG_NSB_IJSG_EEEEEENS_12float_e4m3_tESJ_NSA_8TiledMMAINSA_8MMA_AtomIJNSA_10MMA_TraitsINSA_19SM100_MMA_F8F6F4_SSEJSJ_SJ_fSG_SG_NSA_17integral_constantINSA_4UMMA5MajorELSQ_0EEENSO_ISQ_LSQ_1EEENSO_INSP_7ScaleInELST_0EEESU_EEEEEENSA_6LayoutISE_NSB_IJNSC_ILi0EEESY_SY_EEEEENSB_IJNSA_10UnderscoreES11_S11_EEEEENS7_6detail27Sm100ImplicitGemmTileTraitsINSA_20SM90_TMA_LOAD_IM2COLENSA_14ComposedLayoutINSA_7SwizzleILi2ELi4ELi3EEENSA_18smem_ptr_flag_bitsILi8EEENSX_INSB_IJNSC_ILi8EEESG_EEENSB_IJSG_SD_EEEEEEEvEENS15_INSA_13SM90_TMA_LOADENS17_IS19_S1B_NSX_INSB_IJSG_S1C_EEENSB_IJSD_SG_EEEEEEEvEEEENS_8epilogue10collective18CollectiveEpilogueINS1P_23Sm100TmaWarpSpecializedILi1ELi1ELi32ELb0ELb0EEEJSI_NSB_IJNSX_ISG_SD_EES1U_EEESJ_NSB_IJNSB_IJlllEEESD_SY_EEESJ_S1X_NS1P_6fusion15FusionCallbacksIS1T_NS1Y_17LinearCombinationISJ_fSJ_fLNS_15FloatRoundStyleE2EEESI_S1V_JEEENSA_5SM1004TMEM4LOAD26SM100_TMEM_LOAD_16dp32b32xES16_S1G_NSA_39AutoVectorizingCopyWithAssumedAlignmentILi128EEENSA_21SM90_TMA_STORE_IM2COLES1G_S29_S29_EEEvvEEEEvNT_6ParamsE) ;  /* 0xffffff7c02307950 */ /* 0x000fea0003c3ffff */
        .weak           $__internal_1_$__cuda_sm10x_tcgen05_guardrail_trap_phase_invalid_during_alloc
        .type           $__internal_1_$__cuda_sm10x_tcgen05_guardrail_trap_phase_invalid_during_alloc,@function
        .size           $__internal_1_$__cuda_sm10x_tcgen05_guardrail_trap_phase_invalid_during_alloc,($__internal_2_$__cuda_sm10x_tcgen05_guardrail_trap_unallocated_columns_being_dealloced - $__internal_1_$__cuda_sm10x_tcgen05_guardrail_trap_phase_invalid_during_alloc)
$__internal_1_$__cuda_sm10x_tcgen05_guardrail_trap_phase_invalid_during_alloc:
[----:B------:R-:W-:Y:S05]  /*8340*/  BPT.TRAP 0x1 ;  /* 0x000000040000795c */ /* 0x000fea0000300000 */
[----:B------:R-:W-:-:S04]  /*8350*/  HFMA2 R3, -RZ, RZ, 0, 0 ;  /* 0x00000000ff037431 */ /* 0x000fc800000001ff */
[----:B------:R-:W-:Y:S05]  /*8360*/  RET.REL.NODEC R2 `(_ZN7cutlass13device_kernelINS_4conv6kernel13ConvUniversalINS1_16ConvProblemShapeILNS1_8OperatorE1ELi2EEENS1_10collective14CollectiveConvINS1_47MainloopSm100TmaUmmaWarpSpecializedImplicitGemmILS5_1ELi27ELi2ELi1ELi2EN4cute5tupleIJNSA_1CILi1EEESD_SD_EEEEENSB_IJNSC_ILi64EEESG_NSB_IJSG_EEEEEENS_12float_e4m3_tESJ_NSA_8TiledMMAINSA_8MMA_AtomIJNSA_10MMA_TraitsINSA_19SM100_MMA_F8F6F4_SSEJSJ_SJ_fSG_SG_NSA_17integral_constantINSA_4UMMA5MajorELSQ_0EEENSO_ISQ_LSQ_1EEENSO_INSP_7ScaleInELST_0EEESU_EEEEEENSA_6LayoutISE_NSB_IJNSC_ILi0EEESY_SY_EEEEENSB_IJNSA_10UnderscoreES11_S11_EEEEENS7_6detail27Sm100ImplicitGemmTileTraitsINSA_20SM90_TMA_LOAD_IM2COLENSA_14ComposedLayoutINSA_7SwizzleILi2ELi4ELi3EEENSA_18smem_ptr_flag_bitsILi8EEENSX_INSB_IJNSC_ILi8EEESG_EEENSB_IJSG_SD_EEEEEEEvEENS15_INSA_13SM90_TMA_LOADENS17_IS19_S1B_NSX_INSB_IJSG_S1C_EEENSB_IJSD_SG_EEEEEEEvEEEENS_8epilogue10collective18CollectiveEpilogueINS1P_23Sm100TmaWarpSpecializedILi1ELi1ELi32ELb0ELb0EEEJSI_NSB_IJNSX_ISG_SD_EES1U_EEESJ_NSB_IJNSB_IJlllEEESD_SY_EEESJ_S1X_NS1P_6fusion15FusionCallbacksIS1T_NS1Y_17LinearCombinationISJ_fSJ_fLNS_15FloatRoundStyleE2EEESI_S1V_JEEENSA_5SM1004TMEM4LOAD26SM100_TMEM_LOAD_16dp32b32xES16_S1G_NSA_39AutoVectorizingCopyWithAssumedAlignmentILi128EEENSA_21SM90_TMA_STORE_IM2COLES1G_S29_S29_EEEvvEEEEvNT_6ParamsE) ;  /* 0xffffff7c02247950 */ /* 0x000fea0003c3ffff */
        .weak           $__internal_2_$__cuda_sm10x_tcgen05_guardrail_trap_unallocated_columns_being_dealloced
        .type           $__internal_2_$__cuda_sm10x_tcgen05_guardrail_trap_unallocated_columns_being_dealloced,@function
        .size           $__internal_2_$__cuda_sm10x_tcgen05_guardrail_trap_unallocated_columns_being_dealloced,(.L_x_188 - $__internal_2_$__cuda_sm10x_tcgen05_guardrail_trap_unallocated_columns_being_dealloced)
$__internal_2_$__cuda_sm10x_tcgen05_guardrail_trap_unallocated_columns_being_dealloced:
[----:B------:R-:W-:Y:S05]  /*8370*/  BPT.TRAP 0x1 ;  /* 0x000000040000795c */ /* 0x000fea0000300000 */
[----:B------:R-:W-:-:S04]  /*8380*/  MOV R3, 0x0 ;  /* 0x0000000000037802 */ /* 0x000fc80000000f00 */
[----:B------:R-:W-:Y:S05]  /*8390*/  RET.REL.NODEC R2 `(_ZN7cutlass13device_kernelINS_4conv6kernel13ConvUniversalINS1_16ConvProblemShapeILNS1_8OperatorE1ELi2EEENS1_10collective14CollectiveConvINS1_47MainloopSm100TmaUmmaWarpSpecializedImplicitGemmILS5_1ELi27ELi2ELi1ELi2EN4cute5tupleIJNSA_1CILi1EEESD_SD_EEEEENSB_IJNSC_ILi64EEESG_NSB_IJSG_EEEEEENS_12float_e4m3_tESJ_NSA_8TiledMMAINSA_8MMA_AtomIJNSA_10MMA_TraitsINSA_19SM100_MMA_F8F6F4_SSEJSJ_SJ_fSG_SG_NSA_17integral_constantINSA_4UMMA5MajorELSQ_0EEENSO_ISQ_LSQ_1EEENSO_INSP_7ScaleInELST_0EEESU_EEEEEENSA_6LayoutISE_NSB_IJNSC_ILi0EEESY_SY_EEEEENSB_IJNSA_10UnderscoreES11_S11_EEEEENS7_6detail27Sm100ImplicitGemmTileTraitsINSA_20SM90_TMA_LOAD_IM2COLENSA_14ComposedLayoutINSA_7SwizzleILi2ELi4ELi3EEENSA_18smem_ptr_flag_bitsILi8EEENSX_INSB_IJNSC_ILi8EEESG_EEENSB_IJSG_SD_EEEEEEEvEENS15_INSA_13SM90_TMA_LOADENS17_IS19_S1B_NSX_INSB_IJSG_S1C_EEENSB_IJSD_SG_EEEEEEEvEEEENS_8epilogue10collective18CollectiveEpilogueINS1P_23Sm100TmaWarpSpecializedILi1ELi1ELi32ELb0ELb0EEEJSI_NSB_IJNSX_ISG_SD_EES1U_EEESJ_NSB_IJNSB_IJlllEEESD_SY_EEESJ_S1X_NS1P_6fusion15FusionCallbacksIS1T_NS1Y_17LinearCombinationISJ_fSJ_fLNS_15FloatRoundStyleE2EEESI_S1V_JEEENSA_5SM1004TMEM4LOAD26SM100_TMEM_LOAD_16dp32b32xES16_S1G_NSA_39AutoVectorizingCopyWithAssumedAlignmentILi128EEENSA_21SM90_TMA_STORE_IM2COLES1G_S29_S29_EEEvvEEEEvNT_6ParamsE) ;  /* 0xffffff7c02187950 */ /* 0x000fea0003c3ffff */
.L_x_187:
[----:B------:R-:W-:-:S00]  /*83a0*/  BRA `(.L_x_187) ;  /* 0xfffffffc00fc7947 */ /* 0x000fc0000383ffff */
[----:B------:R-:W-:-:S00]  /*83b0*/  NOP ;  /* 0x0000000000007918 */ /* 0x000fc00000000000 */
        /* <DEDUP_REMOVED lines=12> */
.L_x_188:


//--------------------- .nv.global.init           --------------------------
	.section	.nv.global.init,"aw",@progbits
.nv.global.init:
	.type		$str$29,@object
	.size		$str$29,($str$30 - $str$29)
$str$29:
        /*0000*/ 	.byte	0x28, 0x61, 0x64, 0x64, 0x72, 0x65, 0x73, 0x73, 0x20, 0x26, 0x20, 0x6d, 0x61, 0x73, 0x6b, 0x29
        /*0010*/ 	.byte	0x20, 0x3d, 0x3d, 0x20, 0x30, 0x00
	.type		$str$30,@object
	.size		$str$30,($str$28 - $str$30)
$str$30:
        /*0016*/ 	.byte	0x2f, 0x74, 0x6d, 0x70, 0x2f, 0x63, 0x75, 0x74, 0x6c, 0x61, 0x73, 0x73, 0x5f, 0x73, 0x77, 0x65
        /*0026*/ 	.byte	0x65, 0x70, 0x5f, 0x73, 0x72, 0x63, 0x2f, 0x69, 0x6e, 0x63, 0x6c, 0x75, 0x64, 0x65, 0x2f, 0x63
        /*0036*/ 	.byte	0x75, 0x74, 0x65, 0x2f, 0x70, 0x6f, 0x69, 0x6e, 0x74, 0x65, 0x72, 0x5f, 0x66, 0x6c, 0x61, 0x67
        /*0046*/ 	.byte	0x67, 0x65, 0x64, 0x2e, 0x68, 0x70, 0x70, 0x00
	.type		$str$28,@object
	.size		$str$28,($str$27 - $str$28)
$str$28:
        /*004e*/ 	.byte	0x2f, 0x74, 0x6d, 0x70, 0x2f, 0x63, 0x75, 0x74, 0x6c, 0x61, 0x73, 0x73, 0x5f, 0x73, 0x77, 0x65
        /*005e*/ 	.byte	0x65, 0x70, 0x5f, 0x73, 0x72, 0x63, 0x2f, 0x69, 0x6e, 0x63, 0x6c, 0x75, 0x64, 0x65, 0x2f, 0x63
        /*006e*/ 	.byte	0x75, 0x74, 0x65, 0x2f, 0x61, 0x74, 0x6f, 0x6d, 0x2f, 0x63, 0x6f, 0x70, 0x79, 0x5f, 0x74, 0x72
        /*007e*/ 	.byte	0x61, 0x69, 0x74, 0x73, 0x5f, 0x73, 0x6d, 0x31, 0x30, 0x30, 0x2e, 0x68, 0x70, 0x70, 0x00
	.type		$str$27,@object
	.size		$str$27,(__unnamed_1 - $str$27)
$str$27:
        /*008d*/ 	.byte	0x28, 0x28, 0x75, 0x69, 0x6e, 0x74, 0x33, 0x32, 0x5f, 0x74, 0x28, 0x74, 0x68, 0x72, 0x65, 0x61
        /*009d*/ 	.byte	0x64, 0x49, 0x64, 0x78, 0x2e, 0x78, 0x29, 0x20, 0x2f, 0x20, 0x33, 0x32, 0x29, 0x20, 0x25, 0x20
        /*00ad*/ 	.byte	0x34, 0x29, 0x20, 0x3d, 0x3d, 0x20, 0x28, 0x28, 0x28, 0x74, 0x6d, 0x65, 0x6d, 0x5f, 0x61, 0x64
        /*00bd*/ 	.byte	0x64, 0x72, 0x20, 0x3e, 0x3e, 0x20, 0x31, 0x36, 0x29, 0x20, 0x2f, 0x20, 0x33, 0x32, 0x29, 0x20
        /*00cd*/ 	.byte	0x25, 0x20, 0x34, 0x29, 0x00
	.type		__unnamed_1,@object
	.size		__unnamed_1,(__unnamed_2 - __unnamed_1)
__unnamed_1:
        /*00d2*/ 	.byte	0x61, 0x75, 0x74, 0x6f, 0x20, 0x63, 0x75, 0x74, 0x65, 0x3a, 0x3a, 0x61, 0x73, 0x5f, 0x70, 0x6f
        /* <DEDUP_REMOVED lines=24> */
        /*0262*/ 	.byte	0x3c, 0x34, 0x30, 0x39, 0x36, 0x3e, 0x3e, 0x3e, 0x3e, 0x5d, 0x00
	.type		__unnamed_2,@object
	.size		__unnamed_2,(.L_2 - __unnamed_2)
__unnamed_2:
        /* <DEDUP_REMOVED lines=40> */
        /*04ed*/ 	.byte	0x74, 0x65, 0x3a, 0x3a, 0x43, 0x3c, 0x30, 0x3e, 0x3e, 0x3e, 0x3e, 0x5d, 0x00
.L_2:


//--------------------- .nv.shared._ZN7cutlass13device_kernelINS_4conv6kernel13ConvUniversalINS1_16ConvProblemShapeILNS1_8OperatorE1ELi2EEENS1_10collective14CollectiveConvINS1_47MainloopSm100TmaUmmaWarpSpecializedImplicitGemmILS5_1ELi27ELi2ELi1ELi2EN4cute5tupleIJNSA_1CILi1EEESD_SD_EEEEENSB_IJNSC_ILi64EEESG_NSB_IJSG_EEEEEENS_12float_e4m3_tESJ_NSA_8TiledMMAINSA_8MMA_AtomIJNSA_10MMA_TraitsINSA_19SM100_MMA_F8F6F4_SSEJSJ_SJ_fSG_SG_NSA_17integral_constantINSA_4UMMA5MajorELSQ_0EEENSO_ISQ_LSQ_1EEENSO_INSP_7ScaleInELST_0EEESU_EEEEEENSA_6LayoutISE_NSB_IJNSC_ILi0EEESY_SY_EEEEENSB_IJNSA_10UnderscoreES11_S11_EEEEENS7_6detail27Sm100ImplicitGemmTileTraitsINSA_20SM90_TMA_LOAD_IM2COLENSA_14ComposedLayoutINSA_7SwizzleILi2ELi4ELi3EEENSA_18smem_ptr_flag_bitsILi8EEENSX_INSB_IJNSC_ILi8EEESG_EEENSB_IJSG_SD_EEEEEEEvEENS15_INSA_13SM90_TMA_LOADENS17_IS19_S1B_NSX_INSB_IJSG_S1C_EEENSB_IJSD_SG_EEEEEEEvEEEENS_8epilogue10collective18CollectiveEpilogueINS1P_23Sm100TmaWarpSpecializedILi1ELi1ELi32ELb0ELb0EEEJSI_NSB_IJNSX_ISG_SD_EES1U_EEESJ_NSB_IJNSB_IJlllEEESD_SY_EEESJ_S1X_NS1P_6fusion15FusionCallbacksIS1T_NS1Y_17LinearCombinationISJ_fSJ_fLNS_15FloatRoundStyleE2EEESI_S1V_JEEENSA_5SM1004TMEM4LOAD26SM100_TMEM_LOAD_16dp32b32xES16_S1G_NSA_39AutoVectorizingCopyWithAssumedAlignmentILi128EEENSA_21SM90_TMA_STORE_IM2COLES1G_S29_S29_EEEvvEEEEvNT_6ParamsE --------------------------
	.section	.nv.shared._ZN7cutlass13device_kernelINS_4conv6kernel13ConvUniversalINS1_16ConvProblemShapeILNS1_8OperatorE1ELi2EEENS1_10collective14CollectiveConvINS1_47MainloopSm100TmaUmmaWarpSpecializedImplicitGemmILS5_1ELi27ELi2ELi1ELi2EN4cute5tupleIJNSA_1CILi1EEESD_SD_EEEEENSB_IJNSC_ILi64EEESG_NSB_IJSG_EEEEEENS_12float_e4m3_tESJ_NSA_8TiledMMAINSA_8MMA_AtomIJNSA_10MMA_TraitsINSA_19SM100_MMA_F8F6F4_SSEJSJ_SJ_fSG_SG_NSA_17integral_constantINSA_4UMMA5MajorELSQ_0EEENSO_ISQ_LSQ_1EEENSO_INSP_7ScaleInELST_0EEESU_EEEEEENSA_6LayoutISE_NSB_IJNSC_ILi0EEESY_SY_EEEEENSB_IJNSA_10UnderscoreES11_S11_EEEEENS7_6detail27Sm100ImplicitGemmTileTraitsINSA_20SM90_TMA_LOAD_IM2COLENSA_14ComposedLayoutINSA_7SwizzleILi2ELi4ELi3EEENSA_18smem_ptr_flag_bitsILi8EEENSX_INSB_IJNSC_ILi8EEESG_EEENSB_IJSG_SD_EEEEEEEvEENS15_INSA_13SM90_TMA_LOADENS17_IS19_S1B_NSX_INSB_IJSG_S1C_EEENSB_IJSD_SG_EEEEEEEvEEEENS_8epilogue10collective18CollectiveEpilogueINS1P_23Sm100TmaWarpSpecializedILi1ELi1ELi32ELb0ELb0EEEJSI_NSB_IJNSX_ISG_SD_EES1U_EEESJ_NSB_IJNSB_IJlllEEESD_SY_EEESJ_S1X_NS1P_6fusion15FusionCallbacksIS1T_NS1Y_17LinearCombinationISJ_fSJ_fLNS_15FloatRoundStyleE2EEESI_S1V_JEEENSA_5SM1004TMEM4LOAD26SM100_TMEM_LOAD_16dp32b32xES16_S1G_NSA_39AutoVectorizingCopyWithAssumedAlignmentILi128EEENSA_21SM90_TMA_STORE_IM2COLES1G_S29_S29_EEEvvEEEEvNT_6ParamsE,"aw",@nobits
	.sectionflags	@""
	.align	16
	.zero		1024


//--------------------- .nv.shared.reserved.0     --------------------------
	.section	.nv.shared.reserved.0,"aw",@nobits
	.weak		__nv_reservedSMEM_offset_0_alias
	.size		__nv_reservedSMEM_offset_0_alias, 0, 64
	.other		__nv_reservedSMEM_offset_0_alias,@"STO_CUDA_RESERVED_SHARED STV_DEFAULT"
__nv_reservedSMEM_offset_0_alias:
	.zero		0
.nv.shared.reserved.0:
	.zero		64
	.weak		__nv_reservedSMEM_tcgen05_partition
	.type		__nv_reservedSMEM_tcgen05_partition,@object
	.size		__nv_reservedSMEM_tcgen05_partition,(.L_0 - __nv_reservedSMEM_tcgen05_partition)
__nv_reservedSMEM_tcgen05_partition:
	.zero		32
.L_0:


//--------------------- .nv.global                --------------------------
	.section	.nv.global,"aw",@nobits
.nv.global:
	.type		_ZN39_INTERNAL_b1dfe4ff_4_k_cu_02bf1b0d_30254cute1_E,@object
	.size		_ZN39_INTERNAL_b1dfe4ff_4_k_cu_02bf1b0d_30254cute1_E,(_ZN39_INTERNAL_b1dfe4ff_4_k_cu_02bf1b0d_30254cuda3std3__45__cpo6cbeginE - _ZN39_INTERNAL_b1dfe4ff_4_k_cu_02bf1b0d_30254cute1_E)
_ZN39_INTERNAL_b1dfe4ff_4_k_cu_02bf1b0d_30254cute1_E:
	.zero		1
	.type		_ZN39_INTERNAL_b1dfe4ff_4_k_cu_02bf1b0d_30254cuda3std3__45__cpo6cbeginE,@object
	.size		_ZN39_INTERNAL_b1dfe4ff_4_k_cu_02bf1b0d_30254cuda3std3__45__cpo6cbeginE,(_ZN39_INTERNAL_b1dfe4ff_4_k_cu_02bf1b0d_30254cuda3std3__48in_placeE - _ZN39_INTERNAL_b1dfe4ff_4_k_cu_02bf1b0d_30254cuda3std3__45__cpo6cbeginE)
_ZN39_INTERNAL_b1dfe4ff_4_k_cu_02bf1b0d_30254cuda3std3__45__cpo6cbeginE:
	.zero		1
	.type		_ZN39_INTERNAL_b1dfe4ff_4_k_cu_02bf1b0d_30254cuda3std3__48in_placeE,@object
	.size		_ZN39_INTERNAL_b1dfe4ff_4_k_cu_02bf1b0d_30254cuda3std3__48in_placeE,(_ZN39_INTERNAL_b1dfe4ff_4_k_cu_02bf1b0d_30254cuda3std6ranges3__45__cpo9iter_moveE - _ZN39_INTERNAL_b1dfe4ff_4_k_cu_02bf1b0d_30254cuda3std3__48in_placeE)
_ZN39_INTERNAL_b1dfe4ff_4_k_cu_02bf1b0d_30254cuda3std3__48in_placeE:
	.zero		1
	.type		_ZN39_INTERNAL_b1dfe4ff_4_k_cu_02bf1b0d_30254cuda3std6ranges3__45__cpo9iter_moveE,@object
	.size		_ZN39_INTERNAL_b1dfe4ff_4_k_cu_02bf1b0d_30254cuda3std6ranges3__45__cpo9iter_moveE,(_ZN39_INTERNAL_b1dfe4ff_4_k_cu_02bf1b0d_30254cuda3std3__45__cpo5beginE - _ZN39_INTERNAL_b1dfe4ff_4_k_cu_02bf1b0d_30254cuda3std6ranges3__45__cpo9iter_moveE)
_ZN39_INTERNAL_b1dfe4ff_4_k_cu_02bf1b0d_30254cuda3std6ranges3__45__cpo9iter_moveE:
	.zero		1
	.type		_ZN39_INTERNAL_b1dfe4ff_4_k_cu_02bf1b0d_30254cuda3std3__45__cpo5beginE,@object
	.size		_ZN39_INTERNAL_b1dfe4ff_4_k_cu_02bf1b0d_30254cuda3std3__45__cpo5beginE,(_ZN39_INTERNAL_b1dfe4ff_4_k_cu_02bf1b0d_30254cuda3std3__441_GLOBAL__N__b1dfe4ff_4_k_cu_02bf1b0d_30256ignoreE - _ZN39_INTERNAL_b1dfe4ff_4_k_cu_02bf1b0d_30254cuda3std3__45__cpo5beginE)
_ZN39_INTERNAL_b1dfe4ff_4_k_cu_02bf1b0d_30254cuda3std3__45__cpo5beginE:
	.zero		1
	.type		_ZN39_INTERNAL_b1dfe4ff_4_k_cu_02bf1b0d_30254cuda3std3__441_GLOBAL__N__b1dfe4ff_4_k_cu_02bf1b0d_30256ignoreE,@object
	.size		_ZN39_INTERNAL_b1dfe4ff_4_k_cu_02bf1b0d_30254cuda3std3__441_GLOBAL__N__b1dfe4ff_4_k_cu_02bf1b0d_30256ignoreE,(_ZN39_INTERNAL_b1dfe4ff_4_k_cu_02bf1b0d_30254cute7productE - _ZN39_INTERNAL_b1dfe4ff_4_k_cu_02bf1b0d_30254cuda3std3__441_GLOBAL__N__b1dfe4ff_4_k_cu_02bf1b0d_30256ignoreE)
_ZN39_INTERNAL_b1dfe4ff_4_k_cu_02bf1b0d_30254cuda3std3__441_GLOBAL__N__b1dfe4ff_4_k_cu_02bf1b0d_30256ignoreE:
	.zero		1
	.type		_ZN39_INTERNAL_b1dfe4ff_4_k_cu_02bf1b0d_30254cute7productE,@object
	.size		_ZN39_INTERNAL_b1dfe4ff_4_k_cu_02bf1b0d_30254cute7productE,(_ZN39_INTERNAL_b1dfe4ff_4_k_cu_02bf1b0d_30254cuda3std3__45__cpo3endE - _ZN39_INTERNAL_b1dfe4ff_4_k_cu_02bf1b0d_30254cute7productE)
_ZN39_INTERNAL_b1dfe4ff_4_k_cu_02bf1b0d_30254cute7productE:
	.zero		1
	.type		_ZN39_INTERNAL_b1dfe4ff_4_k_cu_02bf1b0d_30254cuda3std3__45__cpo3endE,@object
	.size		_ZN39_INTERNAL_b1dfe4ff_4_k_cu_02bf1b0d_30254cuda3std3__45__cpo3endE,(_ZN39_INTERNAL_b1dfe4ff_4_k_cu_02bf1b0d_30254cuda3std3__419piecewise_constructE - _ZN39_INTERNAL_b1dfe4ff_4_k_cu_02bf1b0d_30254cuda3std3__45__cpo3endE)
_ZN39_INTERNAL_b1dfe4ff_4_k_cu_02bf1b0d_30254cuda3std3__45__cpo3endE:
	.zero		1
	.type		_ZN39_INTERNAL_b1dfe4ff_4_k_cu_02bf1b0d_30254cuda3std3__419piecewise_constructE,@object
	.size		_ZN39_INTERNAL_b1dfe4ff_4_k_cu_02bf1b0d_30254cuda3std3__419piecewise_constructE,(_ZN39_INTERNAL_b1dfe4ff_4_k_cu_02bf1b0d_30254cuda3std3__45__cpo4cendE - _ZN39_INTERNAL_b1dfe4ff_4_k_cu_02bf1b0d_30254cuda3std3__419piecewise_constructE)
_ZN39_INTERNAL_b1dfe4ff_4_k_cu_02bf1b0d_30254cuda3std3__419piecewise_constructE:
	.zero		1
	.type		_ZN39_INTERNAL_b1dfe4ff_4_k_cu_02bf1b0d_30254cuda3std3__45__cpo4cendE,@object
	.size		_ZN39_INTERNAL_b1dfe4ff_4_k_cu_02bf1b0d_30254cuda3std3__45__cpo4cendE,(_ZN39_INTERNAL_b1dfe4ff_4_k_cu_02bf1b0d_30254cuda3std6ranges3__45__cpo4swapE - _ZN39_INTERNAL_b1dfe4ff_4_k_cu_02bf1b0d_30254cuda3std3__45__cpo4cendE)
_ZN39_INTERNAL_b1dfe4ff_4_k_cu_02bf1b0d_30254cuda3std3__45__cpo4cendE:
	.zero		1
	.type		_ZN39_INTERNAL_b1dfe4ff_4_k_cu_02bf1b0d_30254cuda3std6ranges3__45__cpo4swapE,@object
	.size		_ZN39_INTERNAL_b1dfe4ff_4_k_cu_02bf1b0d_30254cuda3std6ranges3__45__cpo4swapE,(.L_10 - _ZN39_INTERNAL_b1dfe4ff_4_k_cu_02bf1b0d_30254cuda3std6ranges3__45__cpo4swapE)
_ZN39_INTERNAL_b1dfe4ff_4_k_cu_02bf1b0d_30254cuda3std6ranges3__45__cpo4swapE:
	.zero		1
.L_10:


//--------------------- .nv.constant0._ZN7cutlass13device_kernelINS_4conv6kernel13ConvUniversalINS1_16ConvProblemShapeILNS1_8OperatorE1ELi2EEENS1_10collective14CollectiveConvINS1_47MainloopSm100TmaUmmaWarpSpecializedImplicitGemmILS5_1ELi27ELi2ELi1ELi2EN4cute5tupleIJNSA_1CILi1EEESD_SD_EEEEENSB_IJNSC_ILi64EEESG_NSB_IJSG_EEEEEENS_12float_e4m3_tESJ_NSA_8TiledMMAINSA_8MMA_AtomIJNSA_10MMA_TraitsINSA_19SM100_MMA_F8F6F4_SSEJSJ_SJ_fSG_SG_NSA_17integral_constantINSA_4UMMA5MajorELSQ_0EEENSO_ISQ_LSQ_1EEENSO_INSP_7ScaleInELST_0EEESU_EEEEEENSA_6LayoutISE_NSB_IJNSC_ILi0EEESY_SY_EEEEENSB_IJNSA_10UnderscoreES11_S11_EEEEENS7_6detail27Sm100ImplicitGemmTileTraitsINSA_20SM90_TMA_LOAD_IM2COLENSA_14ComposedLayoutINSA_7SwizzleILi2ELi4ELi3EEENSA_18smem_ptr_flag_bitsILi8EEENSX_INSB_IJNSC_ILi8EEESG_EEENSB_IJSG_SD_EEEEEEEvEENS15_INSA_13SM90_TMA_LOADENS17_IS19_S1B_NSX_INSB_IJSG_S1C_EEENSB_IJSD_SG_EEEEEEEvEEEENS_8epilogue10collective18CollectiveEpilogueINS1P_23Sm100TmaWarpSpecializedILi1ELi1ELi32ELb0ELb0EEEJSI_NSB_IJNSX_ISG_SD_EES1U_EEESJ_NSB_IJNSB_IJlllEEESD_SY_EEESJ_S1X_NS1P_6fusion15FusionCallbacksIS1T_NS1Y_17LinearCombinationISJ_fSJ_fLNS_15FloatRoundStyleE2EEESI_S1V_JEEENSA_5SM1004TMEM4LOAD26SM100_TMEM_LOAD_16dp32b32xES16_S1G_NSA_39AutoVectorizingCopyWithAssumedAlignmentILi128EEENSA_21SM90_TMA_STORE_IM2COLES1G_S29_S29_EEEvvEEEEvNT_6ParamsE --------------------------
	.section	.nv.constant0._ZN7cutlass13device_kernelINS_4conv6kernel13ConvUniversalINS1_16ConvProblemShapeILNS1_8OperatorE1ELi2EEENS1_10collective14CollectiveConvINS1_47MainloopSm100TmaUmmaWarpSpecializedImplicitGemmILS5_1ELi27ELi2ELi1ELi2EN4cute5tupleIJNSA_1CILi1EEESD_SD_EEEEENSB_IJNSC_ILi64EEESG_NSB_IJSG_EEEEEENS_12float_e4m3_tESJ_NSA_8TiledMMAINSA_8MMA_AtomIJNSA_10MMA_TraitsINSA_19SM100_MMA_F8F6F4_SSEJSJ_SJ_fSG_SG_NSA_17integral_constantINSA_4UMMA5MajorELSQ_0EEENSO_ISQ_LSQ_1EEENSO_INSP_7ScaleInELST_0EEESU_EEEEEENSA_6LayoutISE_NSB_IJNSC_ILi0EEESY_SY_EEEEENSB_IJNSA_10UnderscoreES11_S11_EEEEENS7_6detail27Sm100ImplicitGemmTileTraitsINSA_20SM90_TMA_LOAD_IM2COLENSA_14ComposedLayoutINSA_7SwizzleILi2ELi4ELi3EEENSA_18smem_ptr_flag_bitsILi8EEENSX_INSB_IJNSC_ILi8EEESG_EEENSB_IJSG_SD_EEEEEEEvEENS15_INSA_13SM90_TMA_LOADENS17_IS19_S1B_NSX_INSB_IJSG_S1C_EEENSB_IJSD_SG_EEEEEEEvEEEENS_8epilogue10collective18CollectiveEpilogueINS1P_23Sm100TmaWarpSpecializedILi1ELi1ELi32ELb0ELb0EEEJSI_NSB_IJNSX_ISG_SD_EES1U_EEESJ_NSB_IJNSB_IJlllEEESD_SY_EEESJ_S1X_NS1P_6fusion15FusionCallbacksIS1T_NS1Y_17LinearCombinationISJ_fSJ_fLNS_15FloatRoundStyleE2EEESI_S1V_JEEENSA_5SM1004TMEM4LOAD26SM100_TMEM_LOAD_16dp32b32xES16_S1G_NSA_39AutoVectorizingCopyWithAssumedAlignmentILi128EEENSA_21SM90_TMA_STORE_IM2COLES1G_S29_S29_EEEvvEEEEvNT_6ParamsE,"a",@progbits
	.sectionflags	@""
	.align	4
.nv.constant0._ZN7cutlass13device_kernelINS_4conv6kernel13ConvUniversalINS1_16ConvProblemShapeILNS1_8OperatorE1ELi2EEENS1_10collective14CollectiveConvINS1_47MainloopSm100TmaUmmaWarpSpecializedImplicitGemmILS5_1ELi27ELi2ELi1ELi2EN4cute5tupleIJNSA_1CILi1EEESD_SD_EEEEENSB_IJNSC_ILi64EEESG_NSB_IJSG_EEEEEENS_12float_e4m3_tESJ_NSA_8TiledMMAINSA_8MMA_AtomIJNSA_10MMA_TraitsINSA_19SM100_MMA_F8F6F4_SSEJSJ_SJ_fSG_SG_NSA_17integral_constantINSA_4UMMA5MajorELSQ_0EEENSO_ISQ_LSQ_1EEENSO_INSP_7ScaleInELST_0EEESU_EEEEEENSA_6LayoutISE_NSB_IJNSC_ILi0EEESY_SY_EEEEENSB_IJNSA_10UnderscoreES11_S11_EEEEENS7_6detail27Sm100ImplicitGemmTileTraitsINSA_20SM90_TMA_LOAD_IM2COLENSA_14ComposedLayoutINSA_7SwizzleILi2ELi4ELi3EEENSA_18smem_ptr_flag_bitsILi8EEENSX_INSB_IJNSC_ILi8EEESG_EEENSB_IJSG_SD_EEEEEEEvEENS15_INSA_13SM90_TMA_LOADENS17_IS19_S1B_NSX_INSB_IJSG_S1C_EEENSB_IJSD_SG_EEEEEEEvEEEENS_8epilogue10collective18CollectiveEpilogueINS1P_23Sm100TmaWarpSpecializedILi1ELi1ELi32ELb0ELb0EEEJSI_NSB_IJNSX_ISG_SD_EES1U_EEESJ_NSB_IJNSB_IJlllEEESD_SY_EEESJ_S1X_NS1P_6fusion15FusionCallbacksIS1T_NS1Y_17LinearCombinationISJ_fSJ_fLNS_15FloatRoundStyleE2EEESI_S1V_JEEENSA_5SM1004TMEM4LOAD26SM100_TMEM_LOAD_16dp32b32xES16_S1G_NSA_39AutoVectorizingCopyWithAssumedAlignmentILi128EEENSA_21SM90_TMA_STORE_IM2COLES1G_S29_S29_EEEvvEEEEvNT_6ParamsE:
	.zero		2944


//--------------------- SYMBOLS --------------------------

	.type		.nv.reservedSmem.offset0,@object
	.size		.nv.reservedSmem.offset0,0x4
	.type		.nv.reservedSmem.cap,@object
	.size		.nv.reservedSmem.cap,0x4
	.type		__assertfail,@function
